//
// Generated by NVIDIA NVVM Compiler
//
// Compiler Build ID: CL-36424714
// Cuda compilation tools, release 13.0, V13.0.88
// Based on NVVM 20.0.0
//

.version 9.0
.target sm_100
.address_size 64

	// .globl	_Z20matrixmultiplicationPdS_S_i
.extern .func  (.param .b32 func_retval0) vprintf
(
	.param .b64 vprintf_param_0,
	.param .b64 vprintf_param_1
)
;
.global .align 8 .f64 result;
.global .align 1 .b8 $str[6] = {120, 61, 37, 100, 10};
.global .align 1 .b8 $str$1[6] = {121, 61, 37, 100, 10};
.global .align 1 .b8 $str$2[8] = {115, 117, 109, 61, 37, 102, 10};
.global .align 1 .b8 $str$3[11] = {114, 101, 115, 117, 108, 116, 61, 37, 102, 10};
.global .align 1 .b8 $str$4[8] = {112, 111, 115, 61, 37, 100, 10};
.global .align 1 .b8 $str$5[11] = {114, 101, 115, 112, 111, 115, 61, 37, 102, 10};

.visible .entry _Z20matrixmultiplicationPdS_S_i(
	.param .u64 .ptr .align 1 _Z20matrixmultiplicationPdS_S_i_param_0,
	.param .u64 .ptr .align 1 _Z20matrixmultiplicationPdS_S_i_param_1,
	.param .u64 .ptr .align 1 _Z20matrixmultiplicationPdS_S_i_param_2,
	.param .u32 _Z20matrixmultiplicationPdS_S_i_param_3
)
{
	.reg .pred 	%p<12>;
	.reg .b32 	%r<41>;
	.reg .b64 	%rd<66>;
	.reg .b64 	%fd<68>;

	ld.param.u64 	%rd13, [_Z20matrixmultiplicationPdS_S_i_param_0];
	ld.param.u64 	%rd14, [_Z20matrixmultiplicationPdS_S_i_param_1];
	ld.param.u32 	%r17, [_Z20matrixmultiplicationPdS_S_i_param_3];
	cvta.to.global.u64 	%rd1, %rd13;
	cvta.to.global.u64 	%rd2, %rd14;
	mov.u32 	%r18, %ctaid.x;
	mov.u32 	%r19, %ntid.x;
	mov.u32 	%r20, %tid.x;
	mad.lo.s32 	%r1, %r18, %r19, %r20;
	mov.u32 	%r21, %ctaid.y;
	mov.u32 	%r22, %ntid.y;
	mov.u32 	%r23, %tid.y;
	mad.lo.s32 	%r2, %r21, %r22, %r23;
	max.s32 	%r24, %r2, %r1;
	setp.ge.s32 	%p1, %r24, %r17;
	setp.lt.s32 	%p2, %r17, 1;
	mov.f64 	%fd67, 0d0000000000000000;
	or.pred  	%p3, %p1, %p2;
	@%p3 bra 	$L__BB0_12;
	mul.lo.s32 	%r3, %r17, %r2;
	and.b32  	%r4, %r17, 7;
	setp.lt.u32 	%p4, %r17, 8;
	mov.f64 	%fd67, 0d0000000000000000;
	mov.b32 	%r39, 0;
	@%p4 bra 	$L__BB0_4;
	and.b32  	%r26, %r17, 2147483640;
	neg.s32 	%r37, %r26;
	mul.wide.u32 	%rd15, %r17, 8;
	add.s64 	%rd3, %rd1, %rd15;
	mul.wide.u32 	%rd16, %r17, 16;
	add.s64 	%rd4, %rd1, %rd16;
	mul.wide.u32 	%rd17, %r17, 24;
	add.s64 	%rd5, %rd1, %rd17;
	mul.wide.u32 	%rd18, %r17, 32;
	add.s64 	%rd6, %rd1, %rd18;
	mul.wide.u32 	%rd19, %r17, 48;
	add.s64 	%rd7, %rd1, %rd19;
	mul.wide.u32 	%rd20, %r17, 56;
	add.s64 	%rd8, %rd1, %rd20;
	mul.wide.u32 	%rd21, %r3, 8;
	add.s64 	%rd22, %rd21, %rd2;
	add.s64 	%rd65, %rd22, 32;
	mov.f64 	%fd67, 0d0000000000000000;
	mov.u32 	%r36, %r1;
$L__BB0_3:
	.pragma "nounroll";
	and.b32  	%r39, %r17, 2147483640;
	mul.wide.s32 	%rd23, %r36, 8;
	add.s64 	%rd24, %rd3, %rd23;
	add.s64 	%rd25, %rd4, %rd23;
	add.s64 	%rd26, %rd5, %rd23;
	add.s64 	%rd27, %rd6, %rd23;
	mul.wide.u32 	%rd28, %r17, 40;
	add.s64 	%rd29, %rd1, %rd23;
	add.s64 	%rd30, %rd29, %rd28;
	add.s64 	%rd31, %rd7, %rd23;
	add.s64 	%rd32, %rd8, %rd23;
	ld.global.f64 	%fd17, [%rd65+-32];
	ld.global.f64 	%fd18, [%rd29];
	fma.rn.f64 	%fd19, %fd17, %fd18, %fd67;
	ld.global.f64 	%fd20, [%rd65+-24];
	ld.global.f64 	%fd21, [%rd24];
	fma.rn.f64 	%fd22, %fd20, %fd21, %fd19;
	ld.global.f64 	%fd23, [%rd65+-16];
	ld.global.f64 	%fd24, [%rd25];
	fma.rn.f64 	%fd25, %fd23, %fd24, %fd22;
	ld.global.f64 	%fd26, [%rd65+-8];
	ld.global.f64 	%fd27, [%rd26];
	fma.rn.f64 	%fd28, %fd26, %fd27, %fd25;
	ld.global.f64 	%fd29, [%rd65];
	ld.global.f64 	%fd30, [%rd27];
	fma.rn.f64 	%fd31, %fd29, %fd30, %fd28;
	ld.global.f64 	%fd32, [%rd65+8];
	ld.global.f64 	%fd33, [%rd30];
	fma.rn.f64 	%fd34, %fd32, %fd33, %fd31;
	ld.global.f64 	%fd35, [%rd65+16];
	ld.global.f64 	%fd36, [%rd31];
	fma.rn.f64 	%fd37, %fd35, %fd36, %fd34;
	ld.global.f64 	%fd38, [%rd65+24];
	ld.global.f64 	%fd39, [%rd32];
	fma.rn.f64 	%fd67, %fd38, %fd39, %fd37;
	add.s32 	%r37, %r37, 8;
	shl.b32 	%r27, %r17, 3;
	add.s32 	%r36, %r36, %r27;
	add.s64 	%rd65, %rd65, 64;
	setp.ne.s32 	%p5, %r37, 0;
	@%p5 bra 	$L__BB0_3;
$L__BB0_4:
	setp.eq.s32 	%p6, %r4, 0;
	@%p6 bra 	$L__BB0_12;
	and.b32  	%r12, %r17, 3;
	setp.lt.u32 	%p7, %r4, 4;
	@%p7 bra 	$L__BB0_7;
	add.s32 	%r28, %r39, %r3;
	mul.wide.u32 	%rd33, %r28, 8;
	add.s64 	%rd34, %rd2, %rd33;
	ld.global.f64 	%fd41, [%rd34];
	mad.lo.s32 	%r29, %r39, %r17, %r1;
	mul.wide.s32 	%rd35, %r29, 8;
	add.s64 	%rd36, %rd1, %rd35;
	ld.global.f64 	%fd42, [%rd36];
	fma.rn.f64 	%fd43, %fd41, %fd42, %fd67;
	cvt.u64.u32 	%rd37, %r3;
	cvt.u64.u32 	%rd38, %r39;
	add.s64 	%rd39, %rd38, %rd37;
	shl.b64 	%rd40, %rd39, 3;
	add.s64 	%rd41, %rd2, %rd40;
	ld.global.f64 	%fd44, [%rd41+8];
	mul.wide.u32 	%rd42, %r17, 8;
	add.s64 	%rd43, %rd36, %rd42;
	ld.global.f64 	%fd45, [%rd43];
	fma.rn.f64 	%fd46, %fd44, %fd45, %fd43;
	ld.global.f64 	%fd47, [%rd41+16];
	add.s64 	%rd44, %rd43, %rd42;
	ld.global.f64 	%fd48, [%rd44];
	fma.rn.f64 	%fd49, %fd47, %fd48, %fd46;
	ld.global.f64 	%fd50, [%rd41+24];
	add.s64 	%rd45, %rd44, %rd42;
	ld.global.f64 	%fd51, [%rd45];
	fma.rn.f64 	%fd67, %fd50, %fd51, %fd49;
	add.s32 	%r39, %r39, 4;
$L__BB0_7:
	setp.eq.s32 	%p8, %r12, 0;
	@%p8 bra 	$L__BB0_12;
	setp.eq.s32 	%p9, %r12, 1;
	@%p9 bra 	$L__BB0_10;
	add.s32 	%r30, %r39, %r3;
	mul.wide.u32 	%rd46, %r30, 8;
	add.s64 	%rd47, %rd2, %rd46;
	ld.global.f64 	%fd53, [%rd47];
	mad.lo.s32 	%r31, %r39, %r17, %r1;
	mul.wide.s32 	%rd48, %r31, 8;
	add.s64 	%rd49, %rd1, %rd48;
	ld.global.f64 	%fd54, [%rd49];
	fma.rn.f64 	%fd55, %fd53, %fd54, %fd67;
	cvt.u64.u32 	%rd50, %r3;
	cvt.u64.u32 	%rd51, %r39;
	add.s64 	%rd52, %rd51, %rd50;
	shl.b64 	%rd53, %rd52, 3;
	add.s64 	%rd54, %rd2, %rd53;
	ld.global.f64 	%fd56, [%rd54+8];
	mul.wide.u32 	%rd55, %r17, 8;
	add.s64 	%rd56, %rd49, %rd55;
	ld.global.f64 	%fd57, [%rd56];
	fma.rn.f64 	%fd67, %fd56, %fd57, %fd55;
	add.s32 	%r39, %r39, 2;
$L__BB0_10:
	and.b32  	%r32, %r17, 1;
	setp.eq.b32 	%p10, %r32, 1;
	not.pred 	%p11, %p10;
	@%p11 bra 	$L__BB0_12;
	add.s32 	%r33, %r39, %r3;
	mul.wide.u32 	%rd57, %r33, 8;
	add.s64 	%rd58, %rd2, %rd57;
	ld.global.f64 	%fd58, [%rd58];
	mad.lo.s32 	%r34, %r39, %r17, %r1;
	mul.wide.s32 	%rd59, %r34, 8;
	add.s64 	%rd60, %rd1, %rd59;
	ld.global.f64 	%fd59, [%rd60];
	fma.rn.f64 	%fd67, %fd58, %fd59, %fd67;
$L__BB0_12:
	ld.param.u64 	%rd64, [_Z20matrixmultiplicationPdS_S_i_param_2];
	cvta.to.global.u64 	%rd61, %rd64;
	mad.lo.s32 	%r35, %r17, %r2, %r1;
	mul.wide.s32 	%rd62, %r35, 8;
	add.s64 	%rd63, %rd61, %rd62;
	st.global.f64 	[%rd63], %fd67;
	ret;

}
	// .globl	_Z4taskPdS_S_i
.visible .entry _Z4taskPdS_S_i(
	.param .u64 .ptr .align 1 _Z4taskPdS_S_i_param_0,
	.param .u64 .ptr .align 1 _Z4taskPdS_S_i_param_1,
	.param .u64 .ptr .align 1 _Z4taskPdS_S_i_param_2,
	.param .u32 _Z4taskPdS_S_i_param_3
)
{
	.local .align 8 .b8 	__local_depot1[8];
	.reg .b64 	%SP;
	.reg .b64 	%SPL;
	.reg .pred 	%p<11>;
	.reg .b32 	%r<53>;
	.reg .b64 	%rd<79>;
	.reg .b64 	%fd<71>;

	mov.u64 	%SPL, __local_depot1;
	cvta.local.u64 	%SP, %SPL;
	ld.param.u64 	%rd12, [_Z4taskPdS_S_i_param_0];
	ld.param.u64 	%rd13, [_Z4taskPdS_S_i_param_1];
	ld.param.u32 	%r18, [_Z4taskPdS_S_i_param_3];
	cvta.to.global.u64 	%rd1, %rd12;
	cvta.to.global.u64 	%rd2, %rd13;
	mov.u32 	%r1, %ctaid.x;
	mov.u32 	%r19, %ntid.x;
	mov.u32 	%r20, %tid.x;
	mad.lo.s32 	%r2, %r1, %r19, %r20;
	mov.u32 	%r21, %ctaid.y;
	mov.u32 	%r22, %ntid.y;
	mov.u32 	%r23, %tid.y;
	mad.lo.s32 	%r3, %r21, %r22, %r23;
	setp.ne.s32 	%p1, %r1, %r21;
	@%p1 bra 	$L__BB1_14;
	max.s32 	%r24, %r3, %r2;
	setp.ge.s32 	%p2, %r24, %r18;
	@%p2 bra 	$L__BB1_14;
	mul.lo.s32 	%r4, %r18, %r3;
	and.b32  	%r5, %r18, 7;
	setp.lt.u32 	%p3, %r18, 8;
	mov.f64 	%fd70, 0d0000000000000000;
	mov.b32 	%r51, 0;
	@%p3 bra 	$L__BB1_5;
	and.b32  	%r26, %r18, 2147483640;
	neg.s32 	%r49, %r26;
	mul.wide.s32 	%rd14, %r18, 16;
	add.s64 	%rd3, %rd1, %rd14;
	mul.wide.s32 	%rd15, %r18, 24;
	add.s64 	%rd4, %rd1, %rd15;
	mul.wide.s32 	%rd16, %r18, 32;
	add.s64 	%rd5, %rd1, %rd16;
	mul.wide.s32 	%rd17, %r18, 40;
	add.s64 	%rd6, %rd1, %rd17;
	mul.wide.s32 	%rd18, %r18, 56;
	add.s64 	%rd7, %rd1, %rd18;
	mul.wide.u32 	%rd19, %r4, 8;
	add.s64 	%rd20, %rd19, %rd2;
	add.s64 	%rd78, %rd20, 32;
	mov.f64 	%fd70, 0d0000000000000000;
	mov.u32 	%r48, %r2;
$L__BB1_4:
	.pragma "nounroll";
	and.b32  	%r51, %r18, 2147483640;
	mul.wide.s32 	%rd21, %r48, 8;
	mul.wide.s32 	%rd22, %r18, 8;
	add.s64 	%rd23, %rd1, %rd21;
	add.s64 	%rd24, %rd23, %rd22;
	add.s64 	%rd25, %rd3, %rd21;
	add.s64 	%rd26, %rd4, %rd21;
	add.s64 	%rd27, %rd5, %rd21;
	add.s64 	%rd28, %rd6, %rd21;
	mul.wide.s32 	%rd29, %r18, 48;
	add.s64 	%rd30, %rd23, %rd29;
	add.s64 	%rd31, %rd7, %rd21;
	ld.global.f64 	%fd16, [%rd78+-32];
	ld.global.f64 	%fd17, [%rd23];
	fma.rn.f64 	%fd18, %fd16, %fd17, %fd70;
	ld.global.f64 	%fd19, [%rd78+-24];
	ld.global.f64 	%fd20, [%rd24];
	fma.rn.f64 	%fd21, %fd19, %fd20, %fd18;
	ld.global.f64 	%fd22, [%rd78+-16];
	ld.global.f64 	%fd23, [%rd25];
	fma.rn.f64 	%fd24, %fd22, %fd23, %fd21;
	ld.global.f64 	%fd25, [%rd78+-8];
	ld.global.f64 	%fd26, [%rd26];
	fma.rn.f64 	%fd27, %fd25, %fd26, %fd24;
	ld.global.f64 	%fd28, [%rd78];
	ld.global.f64 	%fd29, [%rd27];
	fma.rn.f64 	%fd30, %fd28, %fd29, %fd27;
	ld.global.f64 	%fd31, [%rd78+8];
	ld.global.f64 	%fd32, [%rd28];
	fma.rn.f64 	%fd33, %fd31, %fd32, %fd30;
	ld.global.f64 	%fd34, [%rd78+16];
	ld.global.f64 	%fd35, [%rd30];
	fma.rn.f64 	%fd36, %fd34, %fd35, %fd33;
	ld.global.f64 	%fd37, [%rd78+24];
	ld.global.f64 	%fd38, [%rd31];
	fma.rn.f64 	%fd70, %fd37, %fd38, %fd36;
	add.s32 	%r49, %r49, 8;
	shl.b32 	%r27, %r18, 3;
	add.s32 	%r48, %r48, %r27;
	add.s64 	%rd78, %rd78, 64;
	setp.ne.s32 	%p4, %r49, 0;
	@%p4 bra 	$L__BB1_4;
$L__BB1_5:
	setp.eq.s32 	%p5, %r5, 0;
	@%p5 bra 	$L__BB1_13;
	and.b32  	%r13, %r18, 3;
	setp.lt.u32 	%p6, %r5, 4;
	@%p6 bra 	$L__BB1_8;
	add.s32 	%r28, %r51, %r4;
	mul.wide.u32 	%rd32, %r28, 8;
	add.s64 	%rd33, %rd2, %rd32;
	ld.global.f64 	%fd40, [%rd33];
	mad.lo.s32 	%r29, %r51, %r18, %r2;
	mul.wide.s32 	%rd34, %r29, 8;
	add.s64 	%rd35, %rd1, %rd34;
	ld.global.f64 	%fd41, [%rd35];
	fma.rn.f64 	%fd42, %fd40, %fd41, %fd70;
	cvt.u64.u32 	%rd36, %r4;
	cvt.u64.u32 	%rd37, %r51;
	add.s64 	%rd38, %rd37, %rd36;
	shl.b64 	%rd39, %rd38, 3;
	add.s64 	%rd40, %rd2, %rd39;
	ld.global.f64 	%fd43, [%rd40+8];
	mul.wide.s32 	%rd41, %r18, 8;
	add.s64 	%rd42, %rd35, %rd41;
	ld.global.f64 	%fd44, [%rd42];
	fma.rn.f64 	%fd45, %fd43, %fd44, %fd42;
	ld.global.f64 	%fd46, [%rd40+16];
	add.s64 	%rd43, %rd42, %rd41;
	ld.global.f64 	%fd47, [%rd43];
	fma.rn.f64 	%fd48, %fd46, %fd47, %fd45;
	ld.global.f64 	%fd49, [%rd40+24];
	add.s64 	%rd44, %rd43, %rd41;
	ld.global.f64 	%fd50, [%rd44];
	fma.rn.f64 	%fd70, %fd49, %fd50, %fd48;
	add.s32 	%r51, %r51, 4;
$L__BB1_8:
	setp.eq.s32 	%p7, %r13, 0;
	@%p7 bra 	$L__BB1_13;
	setp.eq.s32 	%p8, %r13, 1;
	@%p8 bra 	$L__BB1_11;
	add.s32 	%r30, %r51, %r4;
	mul.wide.u32 	%rd45, %r30, 8;
	add.s64 	%rd46, %rd2, %rd45;
	ld.global.f64 	%fd52, [%rd46];
	mad.lo.s32 	%r31, %r51, %r18, %r2;
	mul.wide.s32 	%rd47, %r31, 8;
	add.s64 	%rd48, %rd1, %rd47;
	ld.global.f64 	%fd53, [%rd48];
	fma.rn.f64 	%fd54, %fd52, %fd53, %fd70;
	cvt.u64.u32 	%rd49, %r4;
	cvt.u64.u32 	%rd50, %r51;
	add.s64 	%rd51, %rd50, %rd49;
	shl.b64 	%rd52, %rd51, 3;
	add.s64 	%rd53, %rd2, %rd52;
	ld.global.f64 	%fd55, [%rd53+8];
	mul.wide.s32 	%rd54, %r18, 8;
	add.s64 	%rd55, %rd48, %rd54;
	ld.global.f64 	%fd56, [%rd55];
	fma.rn.f64 	%fd70, %fd55, %fd56, %fd54;
	add.s32 	%r51, %r51, 2;
$L__BB1_11:
	and.b32  	%r32, %r18, 1;
	setp.eq.b32 	%p9, %r32, 1;
	not.pred 	%p10, %p9;
	@%p10 bra 	$L__BB1_13;
	add.s32 	%r33, %r51, %r4;
	mul.wide.u32 	%rd56, %r33, 8;
	add.s64 	%rd57, %rd2, %rd56;
	ld.global.f64 	%fd57, [%rd57];
	mad.lo.s32 	%r34, %r51, %r18, %r2;
	mul.wide.s32 	%rd58, %r34, 8;
	add.s64 	%rd59, %rd1, %rd58;
	ld.global.f64 	%fd58, [%rd59];
	fma.rn.f64 	%fd70, %fd57, %fd58, %fd70;
$L__BB1_13:
	ld.param.u64 	%rd77, [_Z4taskPdS_S_i_param_2];
	cvta.to.global.u64 	%rd60, %rd77;
	add.u64 	%rd61, %SP, 0;
	add.u64 	%rd62, %SPL, 0;
	ld.global.f64 	%fd59, [result];
	add.f64 	%fd60, %fd70, %fd59;
	st.global.f64 	[result], %fd60;
	shl.b32 	%r35, %r1, 1;
	st.local.u32 	[%rd62], %r1;
	mov.u64 	%rd63, $str;
	cvta.global.u64 	%rd64, %rd63;
	{ // callseq 0, 0
	.param .b64 param0;
	st.param.b64 	[param0], %rd64;
	.param .b64 param1;
	st.param.b64 	[param1], %rd61;
	.param .b32 retval0;
	call.uni (retval0), 
	vprintf, 
	(
	param0, 
	param1
	);
	ld.param.b32 	%r36, [retval0];
	} // callseq 0
	st.local.u32 	[%rd62], %r1;
	mov.u64 	%rd65, $str$1;
	cvta.global.u64 	%rd66, %rd65;
	{ // callseq 1, 0
	.param .b64 param0;
	st.param.b64 	[param0], %rd66;
	.param .b64 param1;
	st.param.b64 	[param1], %rd61;
	.param .b32 retval0;
	call.uni (retval0), 
	vprintf, 
	(
	param0, 
	param1
	);
	ld.param.b32 	%r38, [retval0];
	} // callseq 1
	st.local.f64 	[%rd62], %fd70;
	mov.u64 	%rd67, $str$2;
	cvta.global.u64 	%rd68, %rd67;
	{ // callseq 2, 0
	.param .b64 param0;
	st.param.b64 	[param0], %rd68;
	.param .b64 param1;
	st.param.b64 	[param1], %rd61;
	.param .b32 retval0;
	call.uni (retval0), 
	vprintf, 
	(
	param0, 
	param1
	);
	ld.param.b32 	%r40, [retval0];
	} // callseq 2
	ld.global.f64 	%fd61, [result];
	st.local.f64 	[%rd62], %fd61;
	mov.u64 	%rd69, $str$3;
	cvta.global.u64 	%rd70, %rd69;
	{ // callseq 3, 0
	.param .b64 param0;
	st.param.b64 	[param0], %rd70;
	.param .b64 param1;
	st.param.b64 	[param1], %rd61;
	.param .b32 retval0;
	call.uni (retval0), 
	vprintf, 
	(
	param0, 
	param1
	);
	ld.param.b32 	%r42, [retval0];
	} // callseq 3
	st.local.u32 	[%rd62], %r35;
	mov.u64 	%rd71, $str$4;
	cvta.global.u64 	%rd72, %rd71;
	{ // callseq 4, 0
	.param .b64 param0;
	st.param.b64 	[param0], %rd72;
	.param .b64 param1;
	st.param.b64 	[param1], %rd61;
	.param .b32 retval0;
	call.uni (retval0), 
	vprintf, 
	(
	param0, 
	param1
	);
	ld.param.b32 	%r44, [retval0];
	} // callseq 4
	mul.wide.u32 	%rd73, %r35, 8;
	add.s64 	%rd74, %rd60, %rd73;
	st.global.f64 	[%rd74], %fd70;
	ld.global.f64 	%fd62, [%rd60];
	st.local.f64 	[%rd62], %fd62;
	mov.u64 	%rd75, $str$5;
	cvta.global.u64 	%rd76, %rd75;
	{ // callseq 5, 0
	.param .b64 param0;
	st.param.b64 	[param0], %rd76;
	.param .b64 param1;
	st.param.b64 	[param1], %rd61;
	.param .b32 retval0;
	call.uni (retval0), 
	vprintf, 
	(
	param0, 
	param1
	);
	ld.param.b32 	%r46, [retval0];
	} // callseq 5
$L__BB1_14:
	ret;

}


// ===== COMPILED SASS (sm_100) =====

	.target	sm_100

	.elftype	@"ET_EXEC"


//--------------------- .note.nv.tkinfo           --------------------------
	.section	.note.nv.tkinfo,"",@"SHT_NOTE"
	.sectionflags	@"SHF_NOTE_NV_TKINFO"
	.tkinfo
        /*0018*/ 	.word	0x00000002
        /*0030*/ 	.string	""
        /*0030*/ 	.string	"ptxas"
        /*0030*/ 	.string	"Cuda compilation tools, release 13.0, V13.0.88"
        /*0030*/ 	.string	"Build cuda_13.0.r13.0/compiler.36424714_0"
        /*0030*/ 	.string	"-arch sm_100 -m 64 "



//--------------------- .note.nv.cuinfo           --------------------------
	.section	.note.nv.cuinfo,"",@"SHT_NOTE"
	.sectionflags	@"SHF_NOTE_NV_CUINFO"
        /*0018*/ 	.short	0x0002
        /*001a*/ 	.short	0x0064
        /*001c*/ 	.short	0x0082
	.zero		2


//--------------------- .nv.info                  --------------------------
	.section	.nv.info,"",@"SHT_CUDA_INFO"
	.align	4


	//----- nvinfo : EIATTR_REGCOUNT
	.align		4
        /*0000*/ 	.byte	0x04, 0x2f
        /*0002*/ 	.short	(.L_8 - .L_7)
	.align		4
.L_7:
        /*0004*/ 	.word	index@(_Z20matrixmultiplicationPdS_S_i)
        /*0008*/ 	.word	0x00000020


	//----- nvinfo : EIATTR_FRAME_SIZE
	.align		4
.L_8:
        /*000c*/ 	.byte	0x04, 0x11
        /*000e*/ 	.short	(.L_10 - .L_9)
	.align		4
.L_9:
        /*0010*/ 	.word	index@(_Z20matrixmultiplicationPdS_S_i)
        /*0014*/ 	.word	0x00000000


	//----- nvinfo : EIATTR_REGCOUNT
	.align		4
.L_10:
        /*0018*/ 	.byte	0x04, 0x2f
        /*001a*/ 	.short	(.L_12 - .L_11)
	.align		4
.L_11:
        /*001c*/ 	.word	index@(_Z4taskPdS_S_i)
        /*0020*/ 	.word	0x0000001e


	//----- nvinfo : EIATTR_FRAME_SIZE
	.align		4
.L_12:
        /*0024*/ 	.byte	0x04, 0x11
        /*0026*/ 	.short	(.L_14 - .L_13)
	.align		4
.L_13:
        /*0028*/ 	.word	index@(_Z4taskPdS_S_i)
        /*002c*/ 	.word	0x00000008


	//----- nvinfo : EIATTR_MIN_STACK_SIZE
	.align		4
.L_14:
        /*0030*/ 	.byte	0x04, 0x12
        /*0032*/ 	.short	(.L_16 - .L_15)
	.align		4
.L_15:
        /*0034*/ 	.word	index@(_Z4taskPdS_S_i)
        /*0038*/ 	.word	0x00000008


	//----- nvinfo : EIATTR_MIN_STACK_SIZE
	.align		4
.L_16:
        /*003c*/ 	.byte	0x04, 0x12
        /*003e*/ 	.short	(.L_18 - .L_17)
	.align		4
.L_17:
        /*0040*/ 	.word	index@(_Z20matrixmultiplicationPdS_S_i)
        /*0044*/ 	.word	0x00000000
.L_18:


//--------------------- .nv.compat                --------------------------
	.section	.nv.compat,"",@"SHT_CUDA_COMPAT_INFO"
	.align	4
        /*0000*/ 	.byte	0x02, 0x09, 0x00, 0x00, 0x02, 0x02, 0x01, 0x00, 0x02, 0x05, 0x05, 0x00, 0x03, 0x07, 0x01, 0x01
        /*0010*/ 	.byte	0x02, 0x03, 0x00, 0x00, 0x02, 0x06, 0x01, 0x00, 0x04, 0x0b, 0x08, 0x00, 0x01, 0x00, 0x00, 0x00
        /*0020*/ 	.byte	0x00, 0x00, 0x00, 0x00


//--------------------- .nv.info._Z4taskPdS_S_i   --------------------------
	.section	.nv.info._Z4taskPdS_S_i,"",@"SHT_CUDA_INFO"
	.sectionflags	@""
	.align	4


	//----- nvinfo : EIATTR_CUDA_API_VERSION
	.align		4
        /*0000*/ 	.byte	0x04, 0x37
        /*0002*/ 	.short	(.L_20 - .L_19)
.L_19:
        /*0004*/ 	.word	0x00000082


	//----- nvinfo : EIATTR_KPARAM_INFO
	.align		4
.L_20:
        /*0008*/ 	.byte	0x04, 0x17
        /*000a*/ 	.short	(.L_22 - .L_21)
.L_21:
        /*000c*/ 	.word	0x00000000
        /*0010*/ 	.short	0x0003
        /*0012*/ 	.short	0x0018
        /*0014*/ 	.byte	0x00, 0xf0, 0x11, 0x00


	//----- nvinfo : EIATTR_KPARAM_INFO
	.align		4
.L_22:
        /*0018*/ 	.byte	0x04, 0x17
        /*001a*/ 	.short	(.L_24 - .L_23)
.L_23:
        /*001c*/ 	.word	0x00000000
        /*0020*/ 	.short	0x0002
        /*0022*/ 	.short	0x0010
        /*0024*/ 	.byte	0x00, 0xf5, 0x21, 0x00


	//----- nvinfo : EIATTR_KPARAM_INFO
	.align		4
.L_24:
        /*0028*/ 	.byte	0x04, 0x17
        /*002a*/ 	.short	(.L_26 - .L_25)
.L_25:
        /*002c*/ 	.word	0x00000000
        /*0030*/ 	.short	0x0001
        /*0032*/ 	.short	0x0008
        /*0034*/ 	.byte	0x00, 0xf5, 0x21, 0x00


	//----- nvinfo : EIATTR_KPARAM_INFO
	.align		4
.L_26:
        /*0038*/ 	.byte	0x04, 0x17
        /*003a*/ 	.short	(.L_28 - .L_27)
.L_27:
        /*003c*/ 	.word	0x00000000
        /*0040*/ 	.short	0x0000
        /*0042*/ 	.short	0x0000
        /*0044*/ 	.byte	0x00, 0xf5, 0x21, 0x00


	//----- nvinfo : EIATTR_SPARSE_MMA_MASK
	.align		4
.L_28:
        /*0048*/ 	.byte	0x03, 0x50
        /*004a*/ 	.short	0x0000


	//----- nvinfo : EIATTR_MAXREG_COUNT
	.align		4
        /*004c*/ 	.byte	0x03, 0x1b
        /*004e*/ 	.short	0x00ff


	//----- nvinfo : EIATTR_EXTERNS
	.align		4
        /*0050*/ 	.byte	0x04, 0x0f
        /*0052*/ 	.short	(.L_30 - .L_29)


	//   ....[0]....
	.align		4
.L_29:
        /*0054*/ 	.word	index@(vprintf)


	//----- nvinfo : EIATTR_MERCURY_ISA_VERSION
	.align		4
.L_30:
        /*0058*/ 	.byte	0x03, 0x5f
        /*005a*/ 	.short	0x0101


	//----- nvinfo : EIATTR_VRC_CTA_INIT_COUNT
	.align		4
        /*005c*/ 	.byte	0x02, 0x4a
	.zero		1
	.zero		1


	//----- nvinfo : EIATTR_SYSCALL_OFFSETS
	.align		4
        /*0060*/ 	.byte	0x04, 0x46
        /*0062*/ 	.short	(.L_32 - .L_31)


	//   ....[0]....
.L_31:
        /*0064*/ 	.word	0x00000ba0


	//   ....[1]....
        /*0068*/ 	.word	0x00000c30


	//   ....[2]....
        /*006c*/ 	.word	0x00000cc0


	//   ....[3]....
        /*0070*/ 	.word	0x00000d70


	//   ....[4]....
        /*0074*/ 	.word	0x00000e00


	//   ....[5]....
        /*0078*/ 	.word	0x00000ee0


	//----- nvinfo : EIATTR_EXIT_INSTR_OFFSETS
	.align		4
.L_32:
        /*007c*/ 	.byte	0x04, 0x1c
        /*007e*/ 	.short	(.L_34 - .L_33)


	//   ....[0]....
.L_33:
        /*0080*/ 	.word	0x00000100


	//   ....[1]....
        /*0084*/ 	.word	0x00000140


	//   ....[2]....
        /*0088*/ 	.word	0x00000ef0


	//----- nvinfo : EIATTR_CRS_STACK_SIZE
	.align		4
.L_34:
        /*008c*/ 	.byte	0x04, 0x1e
        /*008e*/ 	.short	(.L_36 - .L_35)
.L_35:
        /*0090*/ 	.word	0x00000000


	//----- nvinfo : EIATTR_CBANK_PARAM_SIZE
	.align		4
.L_36:
        /*0094*/ 	.byte	0x03, 0x19
        /*0096*/ 	.short	0x001c


	//----- nvinfo : EIATTR_PARAM_CBANK
	.align		4
        /*0098*/ 	.byte	0x04, 0x0a
        /*009a*/ 	.short	(.L_38 - .L_37)
	.align		4
.L_37:
        /*009c*/ 	.word	index@(.nv.constant0._Z4taskPdS_S_i)
        /*00a0*/ 	.short	0x0380
        /*00a2*/ 	.short	0x001c


	//----- nvinfo : EIATTR_SW_WAR
	.align		4
.L_38:
        /*00a4*/ 	.byte	0x04, 0x36
        /*00a6*/ 	.short	(.L_40 - .L_39)
.L_39:
        /*00a8*/ 	.word	0x00000008
.L_40:


//--------------------- .nv.info._Z20matrixmultiplicationPdS_S_i --------------------------
	.section	.nv.info._Z20matrixmultiplicationPdS_S_i,"",@"SHT_CUDA_INFO"
	.sectionflags	@""
	.align	4


	//----- nvinfo : EIATTR_CUDA_API_VERSION
	.align		4
        /*0000*/ 	.byte	0x04, 0x37
        /*0002*/ 	.short	(.L_42 - .L_41)
.L_41:
        /*0004*/ 	.word	0x00000082


	//----- nvinfo : EIATTR_KPARAM_INFO
	.align		4
.L_42:
        /*0008*/ 	.byte	0x04, 0x17
        /*000a*/ 	.short	(.L_44 - .L_43)
.L_43:
        /*000c*/ 	.word	0x00000000
        /*0010*/ 	.short	0x0003
        /*0012*/ 	.short	0x0018
        /*0014*/ 	.byte	0x00, 0xf0, 0x11, 0x00


	//----- nvinfo : EIATTR_KPARAM_INFO
	.align		4
.L_44:
        /*0018*/ 	.byte	0x04, 0x17
        /*001a*/ 	.short	(.L_46 - .L_45)
.L_45:
        /*001c*/ 	.word	0x00000000
        /*0020*/ 	.short	0x0002
        /*0022*/ 	.short	0x0010
        /*0024*/ 	.byte	0x00, 0xf5, 0x21, 0x00


	//----- nvinfo : EIATTR_KPARAM_INFO
	.align		4
.L_46:
        /*0028*/ 	.byte	0x04, 0x17
        /*002a*/ 	.short	(.L_48 - .L_47)
.L_47:
        /*002c*/ 	.word	0x00000000
        /*0030*/ 	.short	0x0001
        /*0032*/ 	.short	0x0008
        /*0034*/ 	.byte	0x00, 0xf5, 0x21, 0x00


	//----- nvinfo : EIATTR_KPARAM_INFO
	.align		4
.L_48:
        /*0038*/ 	.byte	0x04, 0x17
        /*003a*/ 	.short	(.L_50 - .L_49)
.L_49:
        /*003c*/ 	.word	0x00000000
        /*0040*/ 	.short	0x0000
        /*0042*/ 	.short	0x0000
        /*0044*/ 	.byte	0x00, 0xf5, 0x21, 0x00


	//----- nvinfo : EIATTR_SPARSE_MMA_MASK
	.align		4
.L_50:
        /*0048*/ 	.byte	0x03, 0x50
        /*004a*/ 	.short	0x0000


	//----- nvinfo : EIATTR_MAXREG_COUNT
	.align		4
        /*004c*/ 	.byte	0x03, 0x1b
        /*004e*/ 	.short	0x00ff


	//----- nvinfo : EIATTR_MERCURY_ISA_VERSION
	.align		4
        /*0050*/ 	.byte	0x03, 0x5f
        /*0052*/ 	.short	0x0101


	//----- nvinfo : EIATTR_VRC_CTA_INIT_COUNT
	.align		4
        /*0054*/ 	.byte	0x02, 0x4a
	.zero		1
	.zero		1


	//----- nvinfo : EIATTR_EXIT_INSTR_OFFSETS
	.align		4
        /*0058*/ 	.byte	0x04, 0x1c
        /*005a*/ 	.short	(.L_52 - .L_51)


	//   ....[0]....
.L_51:
        /*005c*/ 	.word	0x00000b10


	//----- nvinfo : EIATTR_CRS_STACK_SIZE
	.align		4
.L_52:
        /*0060*/ 	.byte	0x04, 0x1e
        /*0062*/ 	.short	(.L_54 - .L_53)
.L_53:
        /*0064*/ 	.word	0x00000000


	//----- nvinfo : EIATTR_CBANK_PARAM_SIZE
	.align		4
.L_54:
        /*0068*/ 	.byte	0x03, 0x19
        /*006a*/ 	.short	0x001c


	//----- nvinfo : EIATTR_PARAM_CBANK
	.align		4
        /*006c*/ 	.byte	0x04, 0x0a
        /*006e*/ 	.short	(.L_56 - .L_55)
	.align		4
.L_55:
        /*0070*/ 	.word	index@(.nv.constant0._Z20matrixmultiplicationPdS_S_i)
        /*0074*/ 	.short	0x0380
        /*0076*/ 	.short	0x001c


	//----- nvinfo : EIATTR_SW_WAR
	.align		4
.L_56:
        /*0078*/ 	.byte	0x04, 0x36
        /*007a*/ 	.short	(.L_58 - .L_57)
.L_57:
        /*007c*/ 	.word	0x00000008
.L_58:


//--------------------- .nv.callgraph             --------------------------
	.section	.nv.callgraph,"",@"SHT_CUDA_CALLGRAPH"
	.align	4
	.sectionentsize	8
	.align		4
        /*0000*/ 	.word	0x00000000
	.align		4
        /*0004*/ 	.word	0xffffffff
	.align		4
        /*0008*/ 	.word	index@(_Z4taskPdS_S_i)
	.align		4
        /*000c*/ 	.word	index@(vprintf)
	.align		4
        /*0010*/ 	.word	0x00000000
	.align		4
        /*0014*/ 	.word	0xfffffffe
	.align		4
        /*0018*/ 	.word	0x00000000
	.align		4
        /*001c*/ 	.word	0xfffffffd
	.align		4
        /*0020*/ 	.word	0x00000000
	.align		4
        /*0024*/ 	.word	0xfffffffc


//--------------------- .nv.constant4             --------------------------
	.section	.nv.constant4,"a",@progbits
	.align	8
	.align		8
.nv.constant4:
        /*0000*/ 	.dword	vprintf
	.align		8
        /*0008*/ 	.dword	result
	.align		8
        /*0010*/ 	.dword	$str
	.align		8
        /*0018*/ 	.dword	$str$1
	.align		8
        /*0020*/ 	.dword	$str$2
	.align		8
        /*0028*/ 	.dword	$str$3
	.align		8
        /*0030*/ 	.dword	$str$4
	.align		8
        /*0038*/ 	.dword	$str$5


//--------------------- .text._Z4taskPdS_S_i      --------------------------
	.section	.text._Z4taskPdS_S_i,"ax",@progbits
	.align	128
        .global         _Z4taskPdS_S_i
        .type           _Z4taskPdS_S_i,@function
        .size           _Z4taskPdS_S_i,(.L_x_17 - _Z4taskPdS_S_i)
        .other          _Z4taskPdS_S_i,@"STO_CUDA_ENTRY STV_DEFAULT"
_Z4taskPdS_S_i:
.text._Z4taskPdS_S_i:
[----:B------:R-:W0:Y:S01]  /*0000*/  LDC R1, c[0x0][0x37c] ;  /* 0x0000df00ff017b82 */ /* 0x000e220000000800 */
[----:B------:R-:W1:Y:S07]  /*0010*/  S2R R22, SR_CTAID.X ;  /* 0x0000000000167919 */ /* 0x000e6e0000002500 */
[----:B------:R-:W1:Y:S01]  /*0020*/  S2UR UR5, SR_CTAID.Y ;  /* 0x00000000000579c3 */ /* 0x000e620000002600 */
[----:B------:R-:W2:Y:S01]  /*0030*/  LDCU UR39, c[0x0][0x2fc] ;  /* 0x00005f80ff2777ac */ /* 0x000ea20008000800 */
[----:B0-----:R-:W-:Y:S01]  /*0040*/  IADD3 R1, PT, PT, R1, -0x8, RZ ;  /* 0xfffffff801017810 */ /* 0x001fe20007ffe0ff */
[----:B------:R-:W0:Y:S01]  /*0050*/  S2R R0, SR_TID.Y ;  /* 0x0000000000007919 */ /* 0x000e220000002200 */
[----:B------:R-:W3:Y:S02]  /*0060*/  LDCU UR4, c[0x0][0x360] ;  /* 0x00006c00ff0477ac */ /* 0x000ee40008000800 */
[----:B------:R-:W-:Y:S01]  /*0070*/  R2UR UR6, R1 ;  /* 0x00000000010672ca */ /* 0x000fe200000e0000 */
[----:B------:R-:W3:Y:S01]  /*0080*/  S2R R3, SR_TID.X ;  /* 0x0000000000037919 */ /* 0x000ee20000002100 */
[----:B------:R-:W0:Y:S01]  /*0090*/  LDC R23, c[0x0][0x364] ;  /* 0x0000d900ff177b82 */ /* 0x000e220000000800 */
[----:B------:R-:W4:Y:S10]  /*00a0*/  LDCU UR38, c[0x0][0x2f8] ;  /* 0x00005f00ff2677ac */ /* 0x000f340008000800 */
[----:B----4-:R-:W-:Y:S01]  /*00b0*/  UIADD3 UR38, UP0, UPT, UR6, UR38, URZ ;  /* 0x0000002606267290 */ /* 0x010fe2000ff1e0ff */
[----:B-1----:R-:W-:-:S03]  /*00c0*/  ISETP.NE.AND P0, PT, R22, UR5, PT ;  /* 0x0000000516007c0c */ /* 0x002fc6000bf05270 */
[----:B--2---:R-:W-:Y:S01]  /*00d0*/  UIADD3.X UR39, UPT, UPT, URZ, UR39, URZ, UP0, !UPT ;  /* 0x00000027ff277290 */ /* 0x004fe200087fe4ff */
[----:B0-----:R-:W-:Y:S02]  /*00e0*/  IMAD R23, R23, UR5, R0 ;  /* 0x0000000517177c24 */ /* 0x001fe4000f8e0200 */
[----:B---3--:R-:W-:-:S07]  /*00f0*/  IMAD R0, R22, UR4, R3 ;  /* 0x0000000416007c24 */ /* 0x008fce000f8e0203 */
[----:B------:R-:W-:Y:S05]  /*0100*/  @P0 EXIT ;  /* 0x000000000000094d */ /* 0x000fea0003800000 */
[----:B------:R-:W0:Y:S01]  /*0110*/  LDCU UR16, c[0x0][0x398] ;  /* 0x00007300ff1077ac */ /* 0x000e220008000800 */
[----:B------:R-:W-:-:S04]  /*0120*/  VIMNMX R2, PT, PT, R0, R23, !PT ;  /* 0x0000001700027248 */ /* 0x000fc80007fe0100 */
[----:B0-----:R-:W-:-:S13]  /*0130*/  ISETP.GE.AND P0, PT, R2, UR16, PT ;  /* 0x0000001002007c0c */ /* 0x001fda000bf06270 */
[----:B------:R-:W-:Y:S05]  /*0140*/  @P0 EXIT ;  /* 0x000000000000094d */ /* 0x000fea0003800000 */
[----:B------:R-:W-:Y:S02]  /*0150*/  UISETP.GE.U32.AND UP0, UPT, UR16, 0x8, UPT ;  /* 0x000000081000788c */ /* 0x000fe4000bf06070 */
[----:B------:R-:W-:Y:S01]  /*0160*/  IMAD R23, R23, UR16, RZ ;  /* 0x0000001017177c24 */ /* 0x000fe2000f8e02ff */
[----:B------:R-:W-:Y:S01]  /*0170*/  CS2R R16, SRZ ;  /* 0x0000000000107805 */ /* 0x000fe2000001ff00 */
[----:B------:R-:W0:Y:S01]  /*0180*/  LDCU.64 UR36, c[0x0][0x358] ;  /* 0x00006b00ff2477ac */ /* 0x000e220008000a00 */
[----:B------:R-:W-:-:S04]  /*0190*/  UMOV UR4, URZ ;  /* 0x000000ff00047c82 */ /* 0x000fc80008000000 */
[----:B------:R-:W-:Y:S05]  /*01a0*/  BRA.U !UP0, `(.L_x_0) ;  /* 0x0000000508007547 */ /* 0x000fea000b800000 */
[----:B------:R-:W1:Y:S01]  /*01b0*/  LDCU.128 UR20, c[0x0][0x380] ;  /* 0x00007000ff1477ac */ /* 0x000e620008000c00 */
[----:B------:R-:W-:Y:S02]  /*01c0*/  MOV R26, R0 ;  /* 0x00000000001a7202 */ /* 0x000fe40000000f00 */
[----:B------:R-:W-:Y:S01]  /*01d0*/  CS2R R16, SRZ ;  /* 0x0000000000107805 */ /* 0x000fe2000001ff00 */
[----:B------:R-:W-:-:S04]  /*01e0*/  ULOP3.LUT UR4, UR16, 0x7ffffff8, URZ, 0xc0, !UPT ;  /* 0x7ffffff810047892 */ /* 0x000fc8000f8ec0ff */
[----:B------:R-:W-:Y:S01]  /*01f0*/  UIADD3 UR4, UPT, UPT, -UR4, URZ, URZ ;  /* 0x000000ff04047290 */ /* 0x000fe2000fffe1ff */
[----:B-1----:R-:W-:Y:S01]  /*0200*/  MOV R3, UR23 ;  /* 0x0000001700037c02 */ /* 0x002fe20008000f00 */
[----:B------:R-:W-:Y:S01]  /*0210*/  IMAD.U32 R2, RZ, RZ, UR22 ;  /* 0x00000016ff027e24 */ /* 0x000fe2000f8e00ff */
[----:B------:R-:W-:Y:S02]  /*0220*/  UIMAD.WIDE UR6, UR16, 0x10, UR20 ;  /* 0x00000010100678a5 */ /* 0x000fe4000f8e0214 */
[----:B------:R-:W-:Y:S01]  /*0230*/  UIMAD.WIDE UR8, UR16, 0x18, UR20 ;  /* 0x00000018100878a5 */ /* 0x000fe2000f8e0214 */
[----:B------:R-:W-:Y:S01]  /*0240*/  IMAD.WIDE.U32 R2, R23, 0x8, R2 ;  /* 0x0000000817027825 */ /* 0x000fe200078e0002 */
[----:B------:R-:W-:Y:S02]  /*0250*/  UIMAD.WIDE UR10, UR16, 0x20, UR20 ;  /* 0x00000020100a78a5 */ /* 0x000fe4000f8e0214 */
[----:B------:R-:W-:Y:S01]  /*0260*/  UIMAD.WIDE UR12, UR16, 0x28, UR20 ;  /* 0x00000028100c78a5 */ /* 0x000fe2000f8e0214 */
[----:B------:R-:W-:Y:S01]  /*0270*/  IADD3 R6, P0, PT, R2, 0x20, RZ ;  /* 0x0000002002067810 */ /* 0x000fe20007f1e0ff */
[----:B------:R-:W-:-:S04]  /*0280*/  UIMAD.WIDE UR14, UR16, 0x38, UR20 ;  /* 0x00000038100e78a5 */ /* 0x000fc8000f8e0214 */
[----:B------:R-:W-:-:S08]  /*0290*/  IMAD.X R5, RZ, RZ, R3, P0 ;  /* 0x000000ffff057224 */ /* 0x000fd000000e0603 */
.L_x_1:
[----:B------:R-:W-:Y:S01]  /*02a0*/  IMAD.MOV.U32 R3, RZ, RZ, 0x8 ;  /* 0x00000008ff037424 */ /* 0x000fe200078e00ff */
[----:B------:R-:W-:Y:S01]  /*02b0*/  MOV R4, R6 ;  /* 0x0000000600047202 */ /* 0x000fe20000000f00 */
[----:B------:R-:W-:Y:S02]  /*02c0*/  IMAD.U32 R13, RZ, RZ, UR16 ;  /* 0x00000010ff0d7e24 */ /* 0x000fe4000f8e00ff */
[----:B------:R-:W-:Y:S02]  /*02d0*/  IMAD.WIDE R2, R26, R3, UR20 ;  /* 0x000000141a027e25 */ /* 0x000fe4000f8e0203 */
[----:B0-----:R-:W2:Y:S02]  /*02e0*/  LDG.E.64 R6, desc[UR36][R4.64+-0x20] ;  /* 0xffffe02404067981 */ /* 0x001ea4000c1e1b00 */
[----:B------:R-:W-:Y:S02]  /*02f0*/  HFMA2 R19, -RZ, RZ, 0, 4.76837158203125e-07 ;  /* 0x00000008ff137431 */ /* 0x000fe400000001ff */
[----:B------:R-:W2:Y:S01]  /*0300*/  LDG.E.64 R8, desc[UR36][R2.64] ;  /* 0x0000002402087981 */ /* 0x000ea2000c1e1b00 */
[----:B------:R-:W-:-:S03]  /*0310*/  IMAD.WIDE R12, R13, 0x8, R2 ;  /* 0x000000080d0c7825 */ /* 0x000fc600078e0202 */
[----:B------:R-:W3:Y:S04]  /*0320*/  LDG.E.64 R10, desc[UR36][R4.64+-0x18] ;  /* 0xffffe824040a7981 */ /* 0x000ee8000c1e1b00 */
[----:B------:R-:W3:Y:S01]  /*0330*/  LDG.E.64 R12, desc[UR36][R12.64] ;  /* 0x000000240c0c7981 */ /* 0x000ee2000c1e1b00 */
[----:B------:R-:W-:-:S03]  /*0340*/  IMAD.WIDE R18, R26, R19, UR6 ;  /* 0x000000061a127e25 */ /* 0x000fc6000f8e0213 */
[----:B------:R-:W4:Y:S01]  /*0350*/  LDG.E.64 R14, desc[UR36][R4.64+-0x10] ;  /* 0xfffff024040e7981 */ /* 0x000f22000c1e1b00 */
[----:B------:R-:W-:-:S03]  /*0360*/  IMAD.MOV.U32 R21, RZ, RZ, 0x8 ;  /* 0x00000008ff157424 */ /* 0x000fc600078e00ff */
[----:B------:R-:W4:Y:S01]  /*0370*/  LDG.E.64 R18, desc[UR36][R18.64] ;  /* 0x0000002412127981 */ /* 0x000f22000c1e1b00 */
[----:B------:R-:W-:-:S03]  /*0380*/  IMAD.WIDE R20, R26, R21, UR8 ;  /* 0x000000081a147e25 */ /* 0x000fc6000f8e0215 */
[----:B------:R-:W5:Y:S04]  /*0390*/  LDG.E.64 R24, desc[UR36][R4.64+-0x8] ;  /* 0xfffff82404187981 */ /* 0x000f68000c1e1b00 */
[----:B------:R-:W5:Y:S01]  /*03a0*/  LDG.E.64 R20, desc[UR36][R20.64] ;  /* 0x0000002414147981 */ /* 0x000f62000c1e1b00 */
[----:B--2---:R-:W-:Y:S01]  /*03b0*/  DFMA R8, R6, R8, R16 ;  /* 0x000000080608722b */ /* 0x004fe20000000010 */
[----:B------:R-:W-:-:S05]  /*03c0*/  MOV R7, 0x8 ;  /* 0x0000000800077802 */ /* 0x000fca0000000f00 */
[----:B------:R-:W-:Y:S02]  /*03d0*/  IMAD.WIDE R6, R26, R7, UR10 ;  /* 0x0000000a1a067e25 */ /* 0x000fe4000f8e0207 */
[----:B---3--:R-:W-:Y:S02]  /*03e0*/  DFMA R10, R10, R12, R8 ;  /* 0x0000000c0a0a722b */ /* 0x008fe40000000008 */
[----:B------:R-:W2:Y:S01]  /*03f0*/  LDG.E.64 R8, desc[UR36][R4.64] ;  /* 0x0000002404087981 */ /* 0x000ea2000c1e1b00 */
[----:B------:R-:W-:-:S03]  /*0400*/  IMAD.MOV.U32 R13, RZ, RZ, 0x8 ;  /* 0x00000008ff0d7424 */ /* 0x000fc600078e00ff */
[----:B------:R-:W2:Y:S01]  /*0410*/  LDG.E.64 R6, desc[UR36][R6.64] ;  /* 0x0000002406067981 */ /* 0x000ea2000c1e1b00 */
[C---:B------:R-:W-:Y:S01]  /*0420*/  IMAD.WIDE R12, R26.reuse, R13, UR12 ;  /* 0x0000000c1a0c7e25 */ /* 0x040fe2000f8e020d */
[----:B------:R-:W-:Y:S01]  /*0430*/  MOV R17, UR16 ;  /* 0x0000001000117c02 */ /* 0x000fe20008000f00 */
[----:B----4-:R-:W-:Y:S01]  /*0440*/  DFMA R14, R14, R18, R10 ;  /* 0x000000120e0e722b */ /* 0x010fe2000000000a */
[----:B------:R-:W3:Y:S03]  /*0450*/  LDG.E.64 R10, desc[UR36][R4.64+0x8] ;  /* 0x00000824040a7981 */ /* 0x000ee6000c1e1b00 */
[----:B------:R-:W-:Y:S01]  /*0460*/  IMAD.WIDE R16, R17, 0x30, R2 ;  /* 0x0000003011107825 */ /* 0x000fe200078e0202 */
[----:B------:R-:W3:Y:S03]  /*0470*/  LDG.E.64 R12, desc[UR36][R12.64] ;  /* 0x000000240c0c7981 */ /* 0x000ee6000c1e1b00 */
[----:B------:R-:W-:Y:S01]  /*0480*/  IMAD.MOV.U32 R19, RZ, RZ, 0x8 ;  /* 0x00000008ff137424 */ /* 0x000fe200078e00ff */
[----:B-----5:R-:W-:Y:S01]  /*0490*/  DFMA R14, R24, R20, R14 ;  /* 0x00000014180e722b */ /* 0x020fe2000000000e */
[----:B------:R-:W4:Y:S02]  /*04a0*/  LDG.E.64 R16, desc[UR36][R16.64] ;  /* 0x0000002410107981 */ /* 0x000f24000c1e1b00 */
[----:B------:R-:W-:-:S02]  /*04b0*/  IMAD.WIDE R20, R26, R19, UR14 ;  /* 0x0000000e1a147e25 */ /* 0x000fc4000f8e0213 */
[----:B------:R-:W4:Y:S04]  /*04c0*/  LDG.E.64 R2, desc[UR36][R4.64+0x10] ;  /* 0x0000102404027981 */ /* 0x000f28000c1e1b00 */
[----:B------:R-:W5:Y:S04]  /*04d0*/  LDG.E.64 R18, desc[UR36][R4.64+0x18] ;  /* 0x0000182404127981 */ /* 0x000f68000c1e1b00 */
[----:B------:R-:W5:Y:S01]  /*04e0*/  LDG.E.64 R20, desc[UR36][R20.64] ;  /* 0x0000002414147981 */ /* 0x000f62000c1e1b00 */
[----:B------:R-:W-:-:S04]  /*04f0*/  UIADD3 UR4, UPT, UPT, UR4, 0x8, URZ ;  /* 0x0000000804047890 */ /* 0x000fc8000fffe0ff */
[----:B------:R-:W-:Y:S01]  /*0500*/  UISETP.NE.AND UP0, UPT, UR4, URZ, UPT ;  /* 0x000000ff0400728c */ /* 0x000fe2000bf05270 */
[----:B--2---:R-:W-:-:S08]  /*0510*/  DFMA R6, R8, R6, R14 ;  /* 0x000000060806722b */ /* 0x004fd0000000000e */
[----:B---3--:R-:W-:-:S08]  /*0520*/  DFMA R6, R10, R12, R6 ;  /* 0x0000000c0a06722b */ /* 0x008fd00000000006 */
[----:B----4-:R-:W-:Y:S01]  /*0530*/  DFMA R2, R2, R16, R6 ;  /* 0x000000100202722b */ /* 0x010fe20000000006 */
[----:B------:R-:W-:-:S07]  /*0540*/  IADD3 R6, P0, PT, R4, 0x40, RZ ;  /* 0x0000004004067810 */ /* 0x000fce0007f1e0ff */
[----:B-----5:R-:W-:Y:S01]  /*0550*/  DFMA R16, R18, R20, R2 ;  /* 0x000000141210722b */ /* 0x020fe20000000002 */
[----:B------:R-:W-:Y:S02]  /*0560*/  MOV R3, UR16 ;  /* 0x0000001000037c02 */ /* 0x000fe40008000f00 */
[----:B------:R-:W-:-:S03]  /*0570*/  IADD3.X R5, PT, PT, RZ, R5, RZ, P0, !PT ;  /* 0x00000005ff057210 */ /* 0x000fc600007fe4ff */
[----:B------:R-:W-:Y:S01]  /*0580*/  IMAD R26, R3, 0x8, R26 ;  /* 0x00000008031a7824 */ /* 0x000fe200078e021a */
[----:B------:R-:W-:Y:S06]  /*0590*/  BRA.U UP0, `(.L_x_1) ;  /* 0xfffffffd00407547 */ /* 0x000fec000b83ffff */
[----:B------:R-:W-:-:S12]  /*05a0*/  ULOP3.LUT UR4, UR16, 0x7ffffff8, URZ, 0xc0, !UPT ;  /* 0x7ffffff810047892 */ /* 0x000fd8000f8ec0ff */
.L_x_0:
[----:B------:R-:W-:-:S04]  /*05b0*/  ULOP3.LUT UR6, UR16, 0x7, URZ, 0xc0, !UPT ;  /* 0x0000000710067892 */ /* 0x000fc8000f8ec0ff */
[----:B------:R-:W-:-:S09]  /*05c0*/  UISETP.NE.AND UP0, UPT, UR6, URZ, UPT ;  /* 0x000000ff0600728c */ /* 0x000fd2000bf05270 */
[----:B------:R-:W-:Y:S05]  /*05d0*/  BRA.U !UP0, `(.L_x_2) ;  /* 0x0000000508387547 */ /* 0x000fea000b800000 */
[----:B------:R-:W-:Y:S02]  /*05e0*/  UISETP.GE.U32.AND UP0, UPT, UR6, 0x4, UPT ;  /* 0x000000040600788c */ /* 0x000fe4000bf06070 */
[----:B------:R-:W-:-:S04]  /*05f0*/  ULOP3.LUT UR5, UR16, 0x3, URZ, 0xc0, !UPT ;  /* 0x0000000310057892 */ /* 0x000fc8000f8ec0ff */
[----:B------:R-:W-:-:S03]  /*0600*/  UISETP.NE.AND UP1, UPT, UR5, URZ, UPT ;  /* 0x000000ff0500728c */ /* 0x000fc6000bf25270 */
[----:B------:R-:W-:Y:S08]  /*0610*/  BRA.U !UP0, `(.L_x_3) ;  /* 0x00000001087c7547 */ /* 0x000ff0000b800000 */
[----:B------:R-:W1:Y:S01]  /*0620*/  LDC.64 R4, c[0x0][0x388] ;  /* 0x0000e200ff047b82 */ /* 0x000e620000000a00 */
[----:B------:R-:W2:Y:S01]  /*0630*/  LDCU.64 UR6, c[0x0][0x388] ;  /* 0x00007100ff0677ac */ /* 0x000ea20008000a00 */
[----:B------:R-:W-:Y:S01]  /*0640*/  IMAD.U32 R7, RZ, RZ, UR4 ;  /* 0x00000004ff077e24 */ /* 0x000fe2000f8e00ff */
[C---:B------:R-:W-:Y:S02]  /*0650*/  IADD3 R3, PT, PT, R23.reuse, UR4, RZ ;  /* 0x0000000417037c10 */ /* 0x040fe4000fffe0ff */
[----:B------:R-:W-:Y:S01]  /*0660*/  IADD3 R6, P0, PT, R23, UR4, RZ ;  /* 0x0000000417067c10 */ /* 0x000fe2000ff1e0ff */
[----:B------:R-:W-:Y:S01]  /*0670*/  IMAD R7, R7, UR16, R0 ;  /* 0x0000001007077c24 */ /* 0x000fe2000f8e0200 */
[----:B------:R-:W-:Y:S01]  /*0680*/  MOV R25, UR16 ;  /* 0x0000001000197c02 */ /* 0x000fe20008000f00 */
[----:B------:R-:W3:Y:S01]  /*0690*/  LDC.64 R18, c[0x0][0x380] ;  /* 0x0000e000ff127b82 */ /* 0x000ee20000000a00 */
[----:B------:R-:W-:Y:S02]  /*06a0*/  IMAD.U32 R27, RZ, RZ, UR16 ;  /* 0x00000010ff1b7e24 */ /* 0x000fe4000f8e00ff */
[----:B-1----:R-:W-:-:S06]  /*06b0*/  IMAD.WIDE.U32 R4, R3, 0x8, R4 ;  /* 0x0000000803047825 */ /* 0x002fcc00078e0004 */
[----:B0-----:R-:W4:Y:S01]  /*06c0*/  LDG.E.64 R4, desc[UR36][R4.64] ;  /* 0x0000002404047981 */ /* 0x001f22000c1e1b00 */
[----:B---3--:R-:W-:-:S04]  /*06d0*/  IMAD.WIDE R18, R7, 0x8, R18 ;  /* 0x0000000807127825 */ /* 0x008fc800078e0212 */
[----:B------:R-:W-:Y:S01]  /*06e0*/  IMAD.X R7, RZ, RZ, RZ, P0 ;  /* 0x000000ffff077224 */ /* 0x000fe200000e06ff */
[C---:B--2---:R-:W-:Y:S01]  /*06f0*/  LEA R14, P0, R6.reuse, UR6, 0x3 ;  /* 0x00000006060e7c11 */ /* 0x044fe2000f8018ff */
[----:B------:R-:W4:Y:S01]  /*0700*/  LDG.E.64 R2, desc[UR36][R18.64] ;  /* 0x0000002412027981 */ /* 0x000f22000c1e1b00 */
[----:B------:R-:W-:Y:S02]  /*0710*/  IMAD.WIDE R24, R25, 0x8, R18 ;  /* 0x0000000819187825 */ /* 0x000fe400078e0212 */
[----:B------:R-:W-:-:S03]  /*0720*/  LEA.HI.X R15, R6, UR7, R7, 0x3, P0 ;  /* 0x00000007060f7c11 */ /* 0x000fc600080f1c07 */
[----:B------:R-:W2:Y:S01]  /*0730*/  LDG.E.64 R8, desc[UR36][R24.64] ;  /* 0x0000002418087981 */ /* 0x000ea2000c1e1b00 */
[----:B------:R-:W-:-:S03]  /*0740*/  IMAD.WIDE R26, R27, 0x8, R24 ;  /* 0x000000081b1a7825 */ /* 0x000fc600078e0218 */
[----:B------:R-:W2:Y:S01]  /*0750*/  LDG.E.64 R6, desc[UR36][R14.64+0x8] ;  /* 0x000008240e067981 */ /* 0x000ea2000c1e1b00 */
[----:B------:R-:W-:-:S03]  /*0760*/  MOV R21, UR16 ;  /* 0x0000001000157c02 */ /* 0x000fc60008000f00 */
[----:B------:R-:W3:Y:S02]  /*0770*/  LDG.E.64 R10, desc[UR36][R14.64+0x10] ;  /* 0x000010240e0a7981 */ /* 0x000ee4000c1e1b00 */
[----:B------:R-:W-:Y:S02]  /*0780*/  IMAD.WIDE R20, R21, 0x8, R26 ;  /* 0x0000000815147825 */ /* 0x000fe400078e021a */
[----:B------:R-:W3:Y:S04]  /*0790*/  LDG.E.64 R12, desc[UR36][R26.64] ;  /* 0x000000241a0c7981 */ /* 0x000ee8000c1e1b00 */
[----:B------:R-:W5:Y:S04]  /*07a0*/  LDG.E.64 R18, desc[UR36][R14.64+0x18] ;  /* 0x000018240e127981 */ /* 0x000f68000c1e1b00 */
[----:B------:R-:W5:Y:S01]  /*07b0*/  LDG.E.64 R20, desc[UR36][R20.64] ;  /* 0x0000002414147981 */ /* 0x000f62000c1e1b00 */
[----:B------:R-:W-:Y:S01]  /*07c0*/  UIADD3 UR4, UPT, UPT, UR4, 0x4, URZ ;  /* 0x0000000404047890 */ /* 0x000fe2000fffe0ff */
[----:B----4-:R-:W-:-:S08]  /*07d0*/  DFMA R2, R4, R2, R16 ;  /* 0x000000020402722b */ /* 0x010fd00000000010 */
[----:B--2---:R-:W-:-:S08]  /*07e0*/  DFMA R2, R6, R8, R2 ;  /* 0x000000080602722b */ /* 0x004fd00000000002 */
[----:B---3--:R-:W-:-:S08]  /*07f0*/  DFMA R2, R10, R12, R2 ;  /* 0x0000000c0a02722b */ /* 0x008fd00000000002 */
[----:B-----5:R-:W-:-:S11]  /*0800*/  DFMA R16, R18, R20, R2 ;  /* 0x000000141210722b */ /* 0x020fd60000000002 */
.L_x_3:
[----:B------:R-:W-:Y:S05]  /*0810*/  BRA.U !UP1, `(.L_x_2) ;  /* 0x0000000109a87547 */ /* 0x000fea000b800000 */
[----:B------:R-:W-:Y:S01]  /*0820*/  UISETP.NE.AND UP0, UPT, UR5, 0x1, UPT ;  /* 0x000000010500788c */ /* 0x000fe2000bf05270 */
[----:B------:R-:W-:Y:S01]  /*0830*/  IMAD.U32 R7, RZ, RZ, UR4 ;  /* 0x00000004ff077e24 */ /* 0x000fe2000f8e00ff */
[----:B------:R-:W-:Y:S02]  /*0840*/  ULOP3.LUT UR5, UR16, 0x1, URZ, 0xc0, !UPT ;  /* 0x0000000110057892 */ /* 0x000fe4000f8ec0ff */
[----:B------:R-:W-:Y:S02]  /*0850*/  MOV R9, UR16 ;  /* 0x0000001000097c02 */ /* 0x000fe40008000f00 */
[----:B------:R-:W-:Y:S01]  /*0860*/  PLOP3.LUT P1, PT, PT, PT, UP0, 0x80, 0x8 ;  /* 0x000000000008781c */ /* 0x000fe20003f2f008 */
[----:B------:R-:W-:-:S04]  /*0870*/  UISETP.NE.U32.AND UP1, UPT, UR5, 0x1, UPT ;  /* 0x000000010500788c */ /* 0x000fc8000bf25070 */
[----:B------:R-:W1:Y:S02]  /*0880*/  @UP0 LDCU.128 UR8, c[0x0][0x380] ;  /* 0x00007000ff0807ac */ /* 0x000e640008000c00 */
[----:B------:R-:W-:Y:S01]  /*0890*/  PLOP3.LUT P0, PT, PT, PT, UP1, 0x80, 0x8 ;  /* 0x000000000008781c */ /* 0x000fe20003f0f018 */
[----:B------:R-:W2:Y:S04]  /*08a0*/  @UP0 LDCU.64 UR6, c[0x0][0x388] ;  /* 0x00007100ff0607ac */ /* 0x000ea80008000a00 */
[----:B------:R-:W3:Y:S01]  /*08b0*/  @!UP1 LDCU.128 UR12, c[0x0][0x380] ;  /* 0x00007000ff0c97ac */ /* 0x000ee20008000c00 */
[----:B------:R-:W-:Y:S01]  /*08c0*/  @P1 IADD3 R3, PT, PT, R23, UR4, RZ ;  /* 0x0000000417031c10 */ /* 0x000fe2000fffe0ff */
[----:B------:R-:W-:Y:S01]  /*08d0*/  @P1 IMAD R7, R7, UR16, R0 ;  /* 0x0000001007071c24 */ /* 0x000fe2000f8e0200 */
[----:B------:R-:W-:Y:S01]  /*08e0*/  @P1 IADD3 R2, P2, PT, R23, UR4, RZ ;  /* 0x0000000417021c10 */ /* 0x000fe2000ff5e0ff */
[----:B------:R-:W-:Y:S01]  /*08f0*/  @UP0 UIADD3 UR4, UPT, UPT, UR4, 0x2, URZ ;  /* 0x0000000204040890 */ /* 0x000fe2000fffe0ff */
[----:B-1----:R-:W-:Y:S01]  /*0900*/  MOV R4, UR10 ;  /* 0x0000000a00047c02 */ /* 0x002fe20008000f00 */
[----:B------:R-:W-:Y:S01]  /*0910*/  IMAD.U32 R5, RZ, RZ, UR11 ;  /* 0x0000000bff057e24 */ /* 0x000fe2000f8e00ff */
[----:B------:R-:W-:Y:S01]  /*0920*/  MOV R14, UR8 ;  /* 0x00000008000e7c02 */ /* 0x000fe20008000f00 */
[----:B------:R-:W-:-:S02]  /*0930*/  IMAD.U32 R15, RZ, RZ, UR9 ;  /* 0x00000009ff0f7e24 */ /* 0x000fc4000f8e00ff */
[----:B------:R-:W-:-:S04]  /*0940*/  @P1 IMAD.WIDE.U32 R4, R3, 0x8, R4 ;  /* 0x0000000803041825 */ /* 0x000fc800078e0004 */
[----:B------:R-:W-:Y:S01]  /*0950*/  @P1 IMAD.X R3, RZ, RZ, RZ, P2 ;  /* 0x000000ffff031224 */ /* 0x000fe200010e06ff */
[C---:B--2---:R-:W-:Y:S01]  /*0960*/  @P1 LEA R6, P2, R2.reuse, UR6, 0x3 ;  /* 0x0000000602061c11 */ /* 0x044fe2000f8418ff */
[----:B------:R-:W-:Y:S01]  /*0970*/  @P1 IMAD.WIDE R14, R7, 0x8, R14 ;  /* 0x00000008070e1825 */ /* 0x000fe200078e020e */
[----:B0-----:R-:W2:Y:S02]  /*0980*/  @P1 LDG.E.64 R4, desc[UR36][R4.64] ;  /* 0x0000002404041981 */ /* 0x001ea4000c1e1b00 */
[----:B------:R-:W-:Y:S01]  /*0990*/  @P1 LEA.HI.X R7, R2, UR7, R3, 0x3, P2 ;  /* 0x0000000702071c11 */ /* 0x000fe200090f1c03 */
[----:B------:R-:W-:Y:S01]  /*09a0*/  IMAD.U32 R19, RZ, RZ, UR4 ;  /* 0x00000004ff137e24 */ /* 0x000fe2000f8e00ff */
[----:B------:R-:W2:Y:S01]  /*09b0*/  @P1 LDG.E.64 R2, desc[UR36][R14.64] ;  /* 0x000000240e021981 */ /* 0x000ea2000c1e1b00 */
[----:B------:R-:W-:Y:S01]  /*09c0*/  @P1 IMAD.WIDE R8, R9, 0x8, R14 ;  /* 0x0000000809081825 */ /* 0x000fe200078e020e */
[----:B---3--:R-:W-:Y:S02]  /*09d0*/  MOV R10, UR14 ;  /* 0x0000000e000a7c02 */ /* 0x008fe40008000f00 */
[----:B------:R-:W-:Y:S01]  /*09e0*/  MOV R12, UR12 ;  /* 0x0000000c000c7c02 */ /* 0x000fe20008000f00 */
[----:B------:R-:W-:Y:S01]  /*09f0*/  @!P0 IMAD R19, R19, UR16, R0 ;  /* 0x0000001013138c24 */ /* 0x000fe2000f8e0200 */
[----:B------:R-:W-:Y:S01]  /*0a00*/  @!P0 IADD3 R23, PT, PT, R23, UR4, RZ ;  /* 0x0000000417178c10 */ /* 0x000fe2000fffe0ff */
[----:B------:R-:W-:Y:S01]  /*0a10*/  IMAD.U32 R11, RZ, RZ, UR15 ;  /* 0x0000000fff0b7e24 */ /* 0x000fe2000f8e00ff */
[----:B------:R-:W3:Y:S01]  /*0a20*/  @P1 LDG.E.64 R8, desc[UR36][R8.64] ;  /* 0x0000002408081981 */ /* 0x000ee2000c1e1b00 */
[----:B------:R-:W-:-:S03]  /*0a30*/  IMAD.U32 R13, RZ, RZ, UR13 ;  /* 0x0000000dff0d7e24 */ /* 0x000fc6000f8e00ff */
[----:B------:R-:W3:Y:S01]  /*0a40*/  @P1 LDG.E.64 R6, desc[UR36][R6.64+0x8] ;  /* 0x0000082406061981 */ /* 0x000ee2000c1e1b00 */
[----:B------:R-:W-:-:S04]  /*0a50*/  @!P0 IMAD.WIDE.U32 R10, R23, 0x8, R10 ;  /* 0x00000008170a8825 */ /* 0x000fc800078e000a */
[----:B------:R-:W-:Y:S02]  /*0a60*/  @!P0 IMAD.WIDE R12, R19, 0x8, R12 ;  /* 0x00000008130c8825 */ /* 0x000fe400078e020c */
[----:B------:R-:W4:Y:S04]  /*0a70*/  @!P0 LDG.E.64 R10, desc[UR36][R10.64] ;  /* 0x000000240a0a8981 */ /* 0x000f28000c1e1b00 */
[----:B------:R-:W4:Y:S01]  /*0a80*/  @!P0 LDG.E.64 R12, desc[UR36][R12.64] ;  /* 0x000000240c0c8981 */ /* 0x000f22000c1e1b00 */
[----:B--2---:R-:W-:-:S08]  /*0a90*/  @P1 DFMA R2, R4, R2, R16 ;  /* 0x000000020402122b */ /* 0x004fd00000000010 */
[----:B---3--:R-:W-:-:S08]  /*0aa0*/  @P1 DFMA R16, R6, R8, R2 ;  /* 0x000000080610122b */ /* 0x008fd00000000002 */
[----:B----4-:R-:W-:-:S11]  /*0ab0*/  @!P0 DFMA R16, R10, R12, R16 ;  /* 0x0000000c0a10822b */ /* 0x010fd60000000010 */
.L_x_2:
[----:B------:R-:W0:Y:S01]  /*0ac0*/  LDC.64 R8, c[0x4][0x8] ;  /* 0x01000200ff087b82 */ /* 0x000e220000000a00 */
[----:B------:R-:W1:Y:S01]  /*0ad0*/  LDCU.64 UR4, c[0x4][0x10] ;  /* 0x01000200ff0477ac */ /* 0x000e620008000a00 */
[----:B0-----:R-:W2:Y:S01]  /*0ae0*/  LDG.E.64 R10, desc[UR36][R8.64] ;  /* 0x00000024080a7981 */ /* 0x001ea2000c1e1b00 */
[----:B------:R-:W-:Y:S01]  /*0af0*/  MOV R2, 0x0 ;  /* 0x0000000000027802 */ /* 0x000fe20000000f00 */
[----:B-1----:R-:W-:Y:S01]  /*0b00*/  IMAD.U32 R4, RZ, RZ, UR4 ;  /* 0x00000004ff047e24 */ /* 0x002fe2000f8e00ff */
[----:B------:R-:W-:Y:S01]  /*0b10*/  MOV R5, UR5 ;  /* 0x0000000500057c02 */ /* 0x000fe20008000f00 */
[----:B------:R0:W-:Y:S02]  /*0b20*/  STL [R1], R22 ;  /* 0x0000001601007387 */ /* 0x0001e40000100800 */
[----:B------:R0:W1:Y:S01]  /*0b30*/  LDC.64 R12, c[0x4][R2] ;  /* 0x01000000020c7b82 */ /* 0x0000620000000a00 */
[----:B------:R-:W-:Y:S01]  /*0b40*/  IMAD.SHL.U32 R18, R22, 0x2, RZ ;  /* 0x0000000216127824 */ /* 0x000fe200078e00ff */
[----:B------:R-:W-:Y:S01]  /*0b50*/  MOV R6, UR38 ;  /* 0x0000002600067c02 */ /* 0x000fe20008000f00 */
[----:B------:R-:W-:Y:S01]  /*0b60*/  IMAD.U32 R7, RZ, RZ, UR39 ;  /* 0x00000027ff077e24 */ /* 0x000fe2000f8e00ff */
[----:B--2---:R-:W-:-:S07]  /*0b70*/  DADD R10, R10, R16 ;  /* 0x000000000a0a7229 */ /* 0x004fce0000000010 */
[----:B-1----:R0:W-:Y:S04]  /*0b80*/  STG.E.64 desc[UR36][R8.64], R10 ;  /* 0x0000000a08007986 */ /* 0x0021e8000c101b24 */
[----:B------:R-:W-:-:S07]  /*0b90*/  LEPC R20, `(.L_x_4) ;  /* 0x000000001014794e */ /* 0x000fce0000000000 */
[----:B0-----:R-:W-:Y:S05]  /*0ba0*/  CALL.ABS.NOINC R12 ;  /* 0x000000000c007343 */ /* 0x001fea0003c00000 */
.L_x_4:
[----:B------:R0:W-:Y:S01]  /*0bb0*/  STL [R1], R22 ;  /* 0x0000001601007387 */ /* 0x0001e20000100800 */
[----:B------:R0:W1:Y:S01]  /*0bc0*/  LDC.64 R8, c[0x4][R2] ;  /* 0x0100000002087b82 */ /* 0x0000620000000a00 */
[----:B------:R-:W2:Y:S01]  /*0bd0*/  LDCU.64 UR4, c[0x4][0x18] ;  /* 0x01000300ff0477ac */ /* 0x000ea20008000a00 */
[----:B------:R-:W-:Y:S01]  /*0be0*/  MOV R6, UR38 ;  /* 0x0000002600067c02 */ /* 0x000fe20008000f00 */
[----:B------:R-:W-:Y:S01]  /*0bf0*/  IMAD.U32 R7, RZ, RZ, UR39 ;  /* 0x00000027ff077e24 */ /* 0x000fe2000f8e00ff */
[----:B--2---:R-:W-:Y:S01]  /*0c00*/  MOV R4, UR4 ;  /* 0x0000000400047c02 */ /* 0x004fe20008000f00 */
[----:B0-----:R-:W-:-:S07]  /*0c10*/  IMAD.U32 R5, RZ, RZ, UR5 ;  /* 0x00000005ff057e24 */ /* 0x001fce000f8e00ff */
[----:B------:R-:W-:-:S07]  /*0c20*/  LEPC R20, `(.L_x_5) ;  /* 0x000000001014794e */ /* 0x000fce0000000000 */
[----:B-1----:R-:W-:Y:S05]  /*0c30*/  CALL.ABS.NOINC R8 ;  /* 0x0000000008007343 */ /* 0x002fea0003c00000 */
.L_x_5:
[----:B------:R0:W-:Y:S01]  /*0c40*/  STL.64 [R1], R16 ;  /* 0x0000001001007387 */ /* 0x0001e20000100a00 */
        /* <DEDUP_REMOVED lines=8> */
.L_x_6:
[----:B------:R-:W0:Y:S01]  /*0cd0*/  LDC.64 R8, c[0x4][0x8] ;  /* 0x01000200ff087b82 */ /* 0x000e220000000a00 */
[----:B------:R-:W1:Y:S01]  /*0ce0*/  LDCU.64 UR4, c[0x4][0x28] ;  /* 0x01000500ff0477ac */ /* 0x000e620008000a00 */
[----:B0-----:R-:W2:Y:S06]  /*0cf0*/  LDG.E.64 R8, desc[UR36][R8.64] ;  /* 0x0000002408087981 */ /* 0x001eac000c1e1b00 */
[----:B------:R0:W3:Y:S01]  /*0d00*/  LDC.64 R10, c[0x4][R2] ;  /* 0x01000000020a7b82 */ /* 0x0000e20000000a00 */
[----:B-1----:R-:W-:Y:S01]  /*0d10*/  MOV R4, UR4 ;  /* 0x0000000400047c02 */ /* 0x002fe20008000f00 */
[----:B------:R-:W-:Y:S01]  /*0d20*/  IMAD.U32 R5, RZ, RZ, UR5 ;  /* 0x00000005ff057e24 */ /* 0x000fe2000f8e00ff */
[----:B------:R-:W-:Y:S01]  /*0d30*/  MOV R6, UR38 ;  /* 0x0000002600067c02 */ /* 0x000fe20008000f00 */
[----:B------:R-:W-:Y:S01]  /*0d40*/  IMAD.U32 R7, RZ, RZ, UR39 ;  /* 0x00000027ff077e24 */ /* 0x000fe2000f8e00ff */
[----:B--23--:R0:W-:Y:S06]  /*0d50*/  STL.64 [R1], R8 ;  /* 0x0000000801007387 */ /* 0x00c1ec0000100a00 */
[----:B------:R-:W-:-:S07]  /*0d60*/  LEPC R20, `(.L_x_7) ;  /* 0x000000001014794e */ /* 0x000fce0000000000 */
[----:B0-----:R-:W-:Y:S05]  /*0d70*/  CALL.ABS.NOINC R10 ;  /* 0x000000000a007343 */ /* 0x001fea0003c00000 */
.L_x_7:
[----:B------:R0:W-:Y:S01]  /*0d80*/  STL [R1], R18 ;  /* 0x0000001201007387 */ /* 0x0001e20000100800 */
[----:B------:R0:W1:Y:S01]  /*0d90*/  LDC.64 R8, c[0x4][R2] ;  /* 0x0100000002087b82 */ /* 0x0000620000000a00 */
[----:B------:R-:W2:Y:S01]  /*0da0*/  LDCU.64 UR4, c[0x4][0x30] ;  /* 0x01000600ff0477ac */ /* 0x000ea20008000a00 */
[----:B------:R-:W-:Y:S01]  /*0db0*/  IMAD.U32 R6, RZ, RZ, UR38 ;  /* 0x00000026ff067e24 */ /* 0x000fe2000f8e00ff */
[----:B------:R-:W-:Y:S02]  /*0dc0*/  MOV R7, UR39 ;  /* 0x0000002700077c02 */ /* 0x000fe40008000f00 */
[----:B--2---:R-:W-:Y:S02]  /*0dd0*/  MOV R4, UR4 ;  /* 0x0000000400047c02 */ /* 0x004fe40008000f00 */
[----:B0-----:R-:W-:-:S07]  /*0de0*/  MOV R5, UR5 ;  /* 0x0000000500057c02 */ /* 0x001fce0008000f00 */
[----:B------:R-:W-:-:S07]  /*0df0*/  LEPC R20, `(.L_x_8) ;  /* 0x000000001014794e */ /* 0x000fce0000000000 */
[----:B-1----:R-:W-:Y:S05]  /*0e00*/  CALL.ABS.NOINC R8 ;  /* 0x0000000008007343 */ /* 0x002fea0003c00000 */
.L_x_8:
[----:B------:R-:W0:Y:S01]  /*0e10*/  LDC.64 R4, c[0x0][0x390] ;  /* 0x0000e400ff047b82 */ /* 0x000e220000000a00 */
[----:B------:R-:W1:Y:S07]  /*0e20*/  LDCU.64 UR4, c[0x4][0x38] ;  /* 0x01000700ff0477ac */ /* 0x000e6e0008000a00 */
[----:B------:R-:W2:Y:S01]  /*0e30*/  LDC.64 R8, c[0x0][0x390] ;  /* 0x0000e400ff087b82 */ /* 0x000ea20000000a00 */
[----:B0-----:R-:W-:-:S05]  /*0e40*/  IMAD.WIDE.U32 R18, R18, 0x8, R4 ;  /* 0x0000000812127825 */ /* 0x001fca00078e0004 */
[----:B------:R0:W-:Y:S04]  /*0e50*/  STG.E.64 desc[UR36][R18.64], R16 ;  /* 0x0000001012007986 */ /* 0x0001e8000c101b24 */
[----:B--2---:R-:W2:Y:S01]  /*0e60*/  LDG.E.64 R8, desc[UR36][R8.64] ;  /* 0x0000002408087981 */ /* 0x004ea2000c1e1b00 */
[----:B------:R-:W3:Y:S01]  /*0e70*/  LDC.64 R2, c[0x4][R2] ;  /* 0x0100000002027b82 */ /* 0x000ee20000000a00 */
[----:B-1----:R-:W-:Y:S01]  /*0e80*/  MOV R4, UR4 ;  /* 0x0000000400047c02 */ /* 0x002fe20008000f00 */
[----:B------:R-:W-:Y:S01]  /*0e90*/  IMAD.U32 R5, RZ, RZ, UR5 ;  /* 0x00000005ff057e24 */ /* 0x000fe2000f8e00ff */
[----:B------:R-:W-:Y:S02]  /*0ea0*/  MOV R6, UR38 ;  /* 0x0000002600067c02 */ /* 0x000fe40008000f00 */
[----:B------:R-:W-:Y:S01]  /*0eb0*/  MOV R7, UR39 ;  /* 0x0000002700077c02 */ /* 0x000fe20008000f00 */
[----:B--23--:R0:W-:Y:S06]  /*0ec0*/  STL.64 [R1], R8 ;  /* 0x0000000801007387 */ /* 0x00c1ec0000100a00 */
[----:B------:R-:W-:-:S07]  /*0ed0*/  LEPC R20, `(.L_x_9) ;  /* 0x000000001014794e */ /* 0x000fce0000000000 */
[----:B0-----:R-:W-:Y:S05]  /*0ee0*/  CALL.ABS.NOINC R2 ;  /* 0x0000000002007343 */ /* 0x001fea0003c00000 */
.L_x_9:
[----:B------:R-:W-:Y:S05]  /*0ef0*/  EXIT ;  /* 0x000000000000794d */ /* 0x000fea0003800000 */
.L_x_10:
[----:B------:R-:W-:-:S00]  /*0f00*/  BRA `(.L_x_10) ;  /* 0xfffffffc00fc7947 */ /* 0x000fc0000383ffff */
[----:B------:R-:W-:-:S00]  /*0f10*/  NOP ;  /* 0x0000000000007918 */ /* 0x000fc00000000000 */
        /* <DEDUP_REMOVED lines=14> */
.L_x_17:


//--------------------- .text._Z20matrixmultiplicationPdS_S_i --------------------------
	.section	.text._Z20matrixmultiplicationPdS_S_i,"ax",@progbits
	.align	128
        .global         _Z20matrixmultiplicationPdS_S_i
        .type           _Z20matrixmultiplicationPdS_S_i,@function
        .size           _Z20matrixmultiplicationPdS_S_i,(.L_x_18 - _Z20matrixmultiplicationPdS_S_i)
        .other          _Z20matrixmultiplicationPdS_S_i,@"STO_CUDA_ENTRY STV_DEFAULT"
_Z20matrixmultiplicationPdS_S_i:
.text._Z20matrixmultiplicationPdS_S_i:
[----:B------:R-:W-:Y:S01]  /*0000*/  LDC R1, c[0x0][0x37c] ;  /* 0x0000df00ff017b82 */ /* 0x000fe20000000800 */
[----:B------:R-:W0:Y:S07]  /*0010*/  S2R R3, SR_TID.X ;  /* 0x0000000000037919 */ /* 0x000e2e0000002100 */
[----:B------:R-:W0:Y:S01]  /*0020*/  LDC R0, c[0x0][0x360] ;  /* 0x0000d800ff007b82 */ /* 0x000e220000000800 */
[----:B------:R-:W1:Y:S01]  /*0030*/  LDCU UR18, c[0x0][0x398] ;  /* 0x00007300ff1277ac */ /* 0x000e620008000800 */
[----:B------:R-:W-:Y:S01]  /*0040*/  BSSY.RECONVERGENT B0, `(.L_x_11) ;  /* 0x00000a8000007945 */ /* 0x000fe20003800200 */
[----:B------:R-:W2:Y:S01]  /*0050*/  S2R R2, SR_TID.Y ;  /* 0x0000000000027919 */ /* 0x000ea20000002200 */
[----:B------:R-:W-:Y:S01]  /*0060*/  CS2R R12, SRZ ;  /* 0x00000000000c7805 */ /* 0x000fe2000001ff00 */
[----:B------:R-:W3:Y:S03]  /*0070*/  LDCU.64 UR16, c[0x0][0x358] ;  /* 0x00006b00ff1077ac */ /* 0x000ee60008000a00 */
[----:B------:R-:W0:Y:S08]  /*0080*/  S2UR UR4, SR_CTAID.X ;  /* 0x00000000000479c3 */ /* 0x000e300000002500 */
[----:B------:R-:W2:Y:S01]  /*0090*/  S2UR UR5, SR_CTAID.Y ;  /* 0x00000000000579c3 */ /* 0x000ea20000002600 */
[----:B-1----:R-:W-:-:S07]  /*00a0*/  UISETP.GE.AND UP0, UPT, UR18, 0x1, UPT ;  /* 0x000000011200788c */ /* 0x002fce000bf06270 */
[----:B------:R-:W2:Y:S01]  /*00b0*/  LDC R19, c[0x0][0x364] ;  /* 0x0000d900ff137b82 */ /* 0x000ea20000000800 */
[----:B------:R-:W-:Y:S01]  /*00c0*/  PLOP3.LUT P0, PT, PT, PT, UP0, 0x80, 0x8 ;  /* 0x000000000008781c */ /* 0x000fe20003f0f008 */
[----:B0-----:R-:W-:Y:S02]  /*00d0*/  IMAD R0, R0, UR4, R3 ;  /* 0x0000000400007c24 */ /* 0x001fe4000f8e0203 */
[----:B--2---:R-:W-:-:S05]  /*00e0*/  IMAD R19, R19, UR5, R2 ;  /* 0x0000000513137c24 */ /* 0x004fca000f8e0202 */
[----:B------:R-:W-:-:S04]  /*00f0*/  VIMNMX R2, PT, PT, R0, R19, !PT ;  /* 0x0000001300027248 */ /* 0x000fc80007fe0100 */
[----:B------:R-:W-:-:S13]  /*0100*/  ISETP.GE.OR P0, PT, R2, UR18, !P0 ;  /* 0x0000001202007c0c */ /* 0x000fda000c706670 */
[----:B---3--:R-:W-:Y:S05]  /*0110*/  @P0 BRA `(.L_x_12) ;  /* 0x0000000800680947 */ /* 0x008fea0003800000 */
[----:B------:R-:W-:Y:S02]  /*0120*/  UISETP.GE.U32.AND UP0, UPT, UR18, 0x8, UPT ;  /* 0x000000081200788c */ /* 0x000fe4000bf06070 */
[----:B------:R-:W-:Y:S01]  /*0130*/  IMAD R5, R19, UR18, RZ ;  /* 0x0000001213057c24 */ /* 0x000fe2000f8e02ff */
[----:B------:R-:W-:Y:S01]  /*0140*/  CS2R R12, SRZ ;  /* 0x00000000000c7805 */ /* 0x000fe2000001ff00 */
[----:B------:R-:W-:-:S05]  /*0150*/  UMOV UR4, URZ ;  /* 0x000000ff00047c82 */ /* 0x000fca0008000000 */
[----:B------:R-:W-:Y:S05]  /*0160*/  BRA.U !UP0, `(.L_x_13) ;  /* 0x00000005080c7547 */ /* 0x000fea000b800000 */
[----:B------:R-:W0:Y:S01]  /*0170*/  LDCU.128 UR20, c[0x0][0x380] ;  /* 0x00007000ff1477ac */ /* 0x000e220008000c00 */
[----:B------:R-:W-:Y:S01]  /*0180*/  IMAD.MOV.U32 R18, RZ, RZ, R0 ;  /* 0x000000ffff127224 */ /* 0x000fe200078e0000 */
[----:B------:R-:W-:Y:S01]  /*0190*/  CS2R R12, SRZ ;  /* 0x00000000000c7805 */ /* 0x000fe2000001ff00 */
[----:B------:R-:W-:-:S04]  /*01a0*/  ULOP3.LUT UR4, UR18, 0x7ffffff8, URZ, 0xc0, !UPT ;  /* 0x7ffffff812047892 */ /* 0x000fc8000f8ec0ff */
[----:B------:R-:W-:Y:S01]  /*01b0*/  UIADD3 UR4, UPT, UPT, -UR4, URZ, URZ ;  /* 0x000000ff04047290 */ /* 0x000fe2000fffe1ff */
[----:B0-----:R-:W-:Y:S01]  /*01c0*/  MOV R2, UR22 ;  /* 0x0000001600027c02 */ /* 0x001fe20008000f00 */
[----:B------:R-:W-:Y:S01]  /*01d0*/  IMAD.U32 R3, RZ, RZ, UR23 ;  /* 0x00000017ff037e24 */ /* 0x000fe2000f8e00ff */
[----:B------:R-:W-:Y:S02]  /*01e0*/  UIMAD.WIDE.U32 UR6, UR18, 0x10, UR20 ;  /* 0x00000010120678a5 */ /* 0x000fe4000f8e0014 */
[----:B------:R-:W-:Y:S01]  /*01f0*/  UIMAD.WIDE.U32 UR8, UR18, 0x18, UR20 ;  /* 0x00000018120878a5 */ /* 0x000fe2000f8e0014 */
[----:B------:R-:W-:Y:S01]  /*0200*/  IMAD.WIDE.U32 R2, R5, 0x8, R2 ;  /* 0x0000000805027825 */ /* 0x000fe200078e0002 */
[----:B------:R-:W-:Y:S02]  /*0210*/  UIMAD.WIDE.U32 UR10, UR18, 0x20, UR20 ;  /* 0x00000020120a78a5 */ /* 0x000fe4000f8e0014 */
[----:B------:R-:W-:Y:S01]  /*0220*/  UIMAD.WIDE.U32 UR12, UR18, 0x30, UR20 ;  /* 0x00000030120c78a5 */ /* 0x000fe2000f8e0014 */
[----:B------:R-:W-:Y:S01]  /*0230*/  IADD3 R8, P0, PT, R2, 0x20, RZ ;  /* 0x0000002002087810 */ /* 0x000fe20007f1e0ff */
[----:B------:R-:W-:-:S03]  /*0240*/  UIMAD.WIDE.U32 UR14, UR18, 0x38, UR20 ;  /* 0x00000038120e78a5 */ /* 0x000fc6000f8e0014 */
[----:B------:R-:W-:-:S09]  /*0250*/  IADD3.X R9, PT, PT, RZ, R3, RZ, P0, !PT ;  /* 0x00000003ff097210 */ /* 0x000fd200007fe4ff */
.L_x_14:
[----:B------:R-:W-:Y:S01]  /*0260*/  HFMA2 R17, -RZ, RZ, 0, 4.76837158203125e-07 ;  /* 0x00000008ff117431 */ /* 0x000fe200000001ff */
[----:B------:R-:W-:Y:S01]  /*0270*/  UIMAD.WIDE.U32 UR22, UR18, 0x8, UR20 ;  /* 0x00000008121678a5 */ /* 0x000fe2000f8e0014 */
[----:B------:R-:W-:Y:S01]  /*0280*/  IMAD.MOV.U32 R2, RZ, RZ, R8 ;  /* 0x000000ffff027224 */ /* 0x000fe200078e0008 */
[----:B------:R-:W-:Y:S02]  /*0290*/  MOV R3, R9 ;  /* 0x0000000900037202 */ /* 0x000fe40000000f00 */
[----:B------:R-:W-:-:S03]  /*02a0*/  IMAD.WIDE R16, R18, R17, UR20 ;  /* 0x0000001412107e25 */ /* 0x000fc6000f8e0211 */
[----:B------:R-:W2:Y:S01]  /*02b0*/  LDG.E.64 R14, desc[UR16][R2.64+-0x20] ;  /* 0xffffe010020e7981 */ /* 0x000ea2000c1e1b00 */
[----:B------:R-:W-:Y:S01]  /*02c0*/  MOV R20, UR22 ;  /* 0x0000001600147c02 */ /* 0x000fe20008000f00 */
[----:B------:R-:W-:Y:S02]  /*02d0*/  IMAD.U32 R21, RZ, RZ, UR23 ;  /* 0x00000017ff157e24 */ /* 0x000fe4000f8e00ff */
[----:B------:R-:W2:Y:S01]  /*02e0*/  LDG.E.64 R24, desc[UR16][R16.64] ;  /* 0x0000001010187981 */ /* 0x000ea2000c1e1b00 */
[----:B------:R-:W-:Y:S02]  /*02f0*/  HFMA2 R7, -RZ, RZ, 0, 4.76837158203125e-07 ;  /* 0x00000008ff077431 */ /* 0x000fe400000001ff */
[----:B------:R-:W-:Y:S01]  /*0300*/  IMAD.WIDE R20, R18, 0x8, R20 ;  /* 0x0000000812147825 */ /* 0x000fe200078e0214 */
[----:B------:R-:W3:Y:S01]  /*0310*/  LDG.E.64 R22, desc[UR16][R2.64+-0x18] ;  /* 0xffffe81002167981 */ /* 0x000ee2000c1e1b00 */
[----:B------:R-:W-:-:S03]  /*0320*/  MOV R9, 0x8 ;  /* 0x0000000800097802 */ /* 0x000fc60000000f00 */
[----:B------:R-:W4:Y:S04]  /*0330*/  LDG.E.64 R4, desc[UR16][R2.64+-0x10] ;  /* 0xfffff01002047981 */ /* 0x000f28000c1e1b00 */
[----:B------:R-:W3:Y:S01]  /*0340*/  LDG.E.64 R20, desc[UR16][R20.64] ;  /* 0x0000001014147981 */ /* 0x000ee2000c1e1b00 */
[----:B------:R-:W-:-:S03]  /*0350*/  IMAD.WIDE R6, R18, R7, UR6 ;  /* 0x0000000612067e25 */ /* 0x000fc6000f8e0207 */
[----:B------:R-:W5:Y:S04]  /*0360*/  LDG.E.64 R10, desc[UR16][R2.64+-0x8] ;  /* 0xfffff810020a7981 */ /* 0x000f68000c1e1b00 */
[----:B------:R-:W4:Y:S01]  /*0370*/  LDG.E.64 R6, desc[UR16][R6.64] ;  /* 0x0000001006067981 */ /* 0x000f22000c1e1b00 */
[----:B------:R-:W-:-:S06]  /*0380*/  IMAD.WIDE R8, R18, R9, UR8 ;  /* 0x0000000812087e25 */ /* 0x000fcc000f8e0209 */
[----:B------:R-:W5:Y:S01]  /*0390*/  LDG.E.64 R8, desc[UR16][R8.64] ;  /* 0x0000001008087981 */ /* 0x000f62000c1e1b00 */
[----:B------:R-:W-:Y:S01]  /*03a0*/  IMAD.MOV.U32 R27, RZ, RZ, 0x8 ;  /* 0x00000008ff1b7424 */ /* 0x000fe200078e00ff */
[----:B--2---:R-:W-:-:S03]  /*03b0*/  DFMA R24, R14, R24, R12 ;  /* 0x000000180e18722b */ /* 0x004fc6000000000c */
[C---:B------:R-:W-:Y:S01]  /*03c0*/  IMAD.WIDE R12, R18.reuse, R27, UR10 ;  /* 0x0000000a120c7e25 */ /* 0x040fe2000f8e021b */
[----:B------:R-:W-:Y:S01]  /*03d0*/  MOV R27, UR18 ;  /* 0x00000012001b7c02 */ /* 0x000fe20008000f00 */
[----:B------:R-:W2:Y:S04]  /*03e0*/  LDG.E.64 R14, desc[UR16][R2.64] ;  /* 0x00000010020e7981 */ /* 0x000ea8000c1e1b00 */
[----:B------:R-:W2:Y:S01]  /*03f0*/  LDG.E.64 R12, desc[UR16][R12.64] ;  /* 0x000000100c0c7981 */ /* 0x000ea2000c1e1b00 */
[----:B------:R-:W-:Y:S01]  /*0400*/  IMAD.WIDE.U32 R16, R27, 0x28, R16 ;  /* 0x000000281b107825 */ /* 0x000fe200078e0010 */
[----:B---3--:R-:W-:Y:S01]  /*0410*/  DFMA R22, R22, R20, R24 ;  /* 0x000000141616722b */ /* 0x008fe20000000018 */
[----:B------:R-:W-:Y:S01]  /*0420*/  MOV R25, 0x8 ;  /* 0x0000000800197802 */ /* 0x000fe20000000f00 */
[----:B------:R-:W3:Y:S04]  /*0430*/  LDG.E.64 R20, desc[UR16][R2.64+0x8] ;  /* 0x0000081002147981 */ /* 0x000ee8000c1e1b00 */
[----:B------:R-:W3:Y:S01]  /*0440*/  LDG.E.64 R16, desc[UR16][R16.64] ;  /* 0x0000001010107981 */ /* 0x000ee2000c1e1b00 */
[----:B------:R-:W-:Y:S01]  /*0450*/  IMAD.WIDE R24, R18, R25, UR12 ;  /* 0x0000000c12187e25 */ /* 0x000fe2000f8e0219 */
[----:B----4-:R-:W-:-:S02]  /*0460*/  DFMA R6, R4, R6, R22 ;  /* 0x000000060406722b */ /* 0x010fc40000000016 */
[----:B------:R-:W4:Y:S01]  /*0470*/  LDG.E.64 R4, desc[UR16][R2.64+0x10] ;  /* 0x0000101002047981 */ /* 0x000f22000c1e1b00 */
[----:B------:R-:W-:-:S03]  /*0480*/  IMAD.MOV.U32 R23, RZ, RZ, 0x8 ;  /* 0x00000008ff177424 */ /* 0x000fc600078e00ff */
[----:B------:R-:W4:Y:S01]  /*0490*/  LDG.E.64 R24, desc[UR16][R24.64] ;  /* 0x0000001018187981 */ /* 0x000f22000c1e1b00 */
[----:B------:R-:W-:Y:S01]  /*04a0*/  IMAD.WIDE R22, R18, R23, UR14 ;  /* 0x0000000e12167e25 */ /* 0x000fe2000f8e0217 */
[----:B-----5:R-:W-:Y:S02]  /*04b0*/  DFMA R8, R10, R8, R6 ;  /* 0x000000080a08722b */ /* 0x020fe40000000006 */
        /* <DEDUP_REMOVED lines=14> */
.L_x_13:
[----:B------:R-:W-:-:S04]  /*05a0*/  ULOP3.LUT UR6, UR18, 0x7, URZ, 0xc0, !UPT ;  /* 0x0000000712067892 */ /* 0x000fc8000f8ec0ff */
[----:B------:R-:W-:-:S09]  /*05b0*/  UISETP.NE.AND UP0, UPT, UR6, URZ, UPT ;  /* 0x000000ff0600728c */ /* 0x000fd2000bf05270 */
[----:B------:R-:W-:Y:S05]  /*05c0*/  BRA.U !UP0, `(.L_x_12) ;  /* 0x00000005083c7547 */ /* 0x000fea000b800000 */
[----:B------:R-:W-:Y:S01]  /*05d0*/  UISETP.GE.U32.AND UP0, UPT, UR6, 0x4, UPT ;  /* 0x000000040600788c */ /* 0x000fe2000bf06070 */
[----:B------:R-:W-:Y:S01]  /*05e0*/  IMAD R2, R19, UR18, RZ ;  /* 0x0000001213027c24 */ /* 0x000fe2000f8e02ff */
[----:B------:R-:W-:-:S04]  /*05f0*/  ULOP3.LUT UR5, UR18, 0x3, URZ, 0xc0, !UPT ;  /* 0x0000000312057892 */ /* 0x000fc8000f8ec0ff */
[----:B------:R-:W-:-:S03]  /*0600*/  UISETP.NE.AND UP1, UPT, UR5, URZ, UPT ;  /* 0x000000ff0500728c */ /* 0x000fc6000bf25270 */
[----:B------:R-:W-:Y:S08]  /*0610*/  BRA.U !UP0, `(.L_x_15) ;  /* 0x00000001087c7547 */ /* 0x000ff0000b800000 */
[----:B------:R-:W0:Y:S01]  /*0620*/  LDC.64 R6, c[0x0][0x388] ;  /* 0x0000e200ff067b82 */ /* 0x000e220000000a00 */
[----:B------:R-:W1:Y:S01]  /*0630*/  LDCU.64 UR6, c[0x0][0x388] ;  /* 0x00007100ff0677ac */ /* 0x000e620008000a00 */
[----:B------:R-:W-:Y:S02]  /*0640*/  MOV R5, UR4 ;  /* 0x0000000400057c02 */ /* 0x000fe40008000f00 */
[C---:B------:R-:W-:Y:S02]  /*0650*/  IADD3 R3, PT, PT, R2.reuse, UR4, RZ ;  /* 0x0000000402037c10 */ /* 0x040fe4000fffe0ff */
[----:B------:R-:W-:Y:S01]  /*0660*/  IADD3 R8, P0, PT, R2, UR4, RZ ;  /* 0x0000000402087c10 */ /* 0x000fe2000ff1e0ff */
[----:B------:R-:W-:Y:S01]  /*0670*/  IMAD R5, R5, UR18, R0 ;  /* 0x0000001205057c24 */ /* 0x000fe2000f8e0200 */
[----:B------:R-:W2:Y:S01]  /*0680*/  LDC.64 R22, c[0x0][0x380] ;  /* 0x0000e000ff167b82 */ /* 0x000ea20000000a00 */
[----:B------:R-:W-:Y:S02]  /*0690*/  MOV R27, UR18 ;  /* 0x00000012001b7c02 */ /* 0x000fe40008000f00 */
[----:B------:R-:W-:Y:S01]  /*06a0*/  MOV R29, UR18 ;  /* 0x00000012001d7c02 */ /* 0x000fe20008000f00 */
[----:B0-----:R-:W-:-:S04]  /*06b0*/  IMAD.WIDE.U32 R6, R3, 0x8, R6 ;  /* 0x0000000803067825 */ /* 0x001fc800078e0006 */
[----:B------:R-:W-:Y:S01]  /*06c0*/  IMAD.X R3, RZ, RZ, RZ, P0 ;  /* 0x000000ffff037224 */ /* 0x000fe200000e06ff */
[C---:B-1----:R-:W-:Y:S01]  /*06d0*/  LEA R20, P0, R8.reuse, UR6, 0x3 ;  /* 0x0000000608147c11 */ /* 0x042fe2000f8018ff */
[----:B------:R-:W3:Y:S01]  /*06e0*/  LDG.E.64 R6, desc[UR16][R6.64] ;  /* 0x0000001006067981 */ /* 0x000ee2000c1e1b00 */
[----:B--2---:R-:W-:Y:S02]  /*06f0*/  IMAD.WIDE R22, R5, 0x8, R22 ;  /* 0x0000000805167825 */ /* 0x004fe400078e0216 */
[----:B------:R-:W-:-:S03]  /*0700*/  LEA.HI.X R21, R8, UR7, R3, 0x3, P0 ;  /* 0x0000000708157c11 */ /* 0x000fc600080f1c03 */
[----:B------:R-:W3:Y:S01]  /*0710*/  LDG.E.64 R4, desc[UR16][R22.64] ;  /* 0x0000001016047981 */ /* 0x000ee2000c1e1b00 */
[----:B------:R-:W-:-:S03]  /*0720*/  IMAD.WIDE.U32 R26, R27, 0x8, R22 ;  /* 0x000000081b1a7825 */ /* 0x000fc600078e0016 */
[----:B------:R-:W2:Y:S04]  /*0730*/  LDG.E.64 R8, desc[UR16][R20.64+0x8] ;  /* 0x0000081014087981 */ /* 0x000ea8000c1e1b00 */
[----:B------:R-:W2:Y:S01]  /*0740*/  LDG.E.64 R10, desc[UR16][R26.64] ;  /* 0x000000101a0a7981 */ /* 0x000ea2000c1e1b00 */
[----:B------:R-:W-:-:S03]  /*0750*/  IMAD.WIDE.U32 R28, R29, 0x8, R26 ;  /* 0x000000081d1c7825 */ /* 0x000fc600078e001a */
[----:B------:R-:W4:Y:S01]  /*0760*/  LDG.E.64 R14, desc[UR16][R20.64+0x10] ;  /* 0x00001010140e7981 */ /* 0x000f22000c1e1b00 */
[----:B------:R-:W-:-:S03]  /*0770*/  IMAD.U32 R25, RZ, RZ, UR18 ;  /* 0x00000012ff197e24 */ /* 0x000fc6000f8e00ff */
[----:B------:R-:W4:Y:S01]  /*0780*/  LDG.E.64 R16, desc[UR16][R28.64] ;  /* 0x000000101c107981 */ /* 0x000f22000c1e1b00 */
[----:B------:R-:W-:-:S03]  /*0790*/  IMAD.WIDE.U32 R24, R25, 0x8, R28 ;  /* 0x0000000819187825 */ /* 0x000fc600078e001c */
[----:B------:R-:W5:Y:S04]  /*07a0*/  LDG.E.64 R22, desc[UR16][R20.64+0x18] ;  /* 0x0000181014167981 */ /* 0x000f68000c1e1b00 */
[----:B------:R-:W5:Y:S01]  /*07b0*/  LDG.E.64 R24, desc[UR16][R24.64] ;  /* 0x0000001018187981 */ /* 0x000f62000c1e1b00 */
[----:B------:R-:W-:Y:S01]  /*07c0*/  UIADD3 UR4, UPT, UPT, UR4, 0x4, URZ ;  /* 0x0000000404047890 */ /* 0x000fe2000fffe0ff */
[----:B---3--:R-:W-:-:S08]  /*07d0*/  DFMA R4, R6, R4, R12 ;  /* 0x000000040604722b */ /* 0x008fd0000000000c */
[----:B--2---:R-:W-:-:S08]  /*07e0*/  DFMA R4, R8, R10, R4 ;  /* 0x0000000a0804722b */ /* 0x004fd00000000004 */
[----:B----4-:R-:W-:-:S08]  /*07f0*/  DFMA R4, R14, R16, R4 ;  /* 0x000000100e04722b */ /* 0x010fd00000000004 */
[----:B-----5:R-:W-:-:S11]  /*0800*/  DFMA R12, R22, R24, R4 ;  /* 0x00000018160c722b */ /* 0x020fd60000000004 */
.L_x_15:
[----:B------:R-:W-:Y:S05]  /*0810*/  BRA.U !UP1, `(.L_x_12) ;  /* 0x0000000109a87547 */ /* 0x000fea000b800000 */
[----:B------:R-:W-:Y:S01]  /*0820*/  UISETP.NE.AND UP0, UPT, UR5, 0x1, UPT ;  /* 0x000000010500788c */ /* 0x000fe2000bf05270 */
[----:B------:R-:W-:Y:S01]  /*0830*/  MOV R9, UR4 ;  /* 0x0000000400097c02 */ /* 0x000fe20008000f00 */
[----:B------:R-:W-:Y:S02]  /*0840*/  ULOP3.LUT UR5, UR18, 0x1, URZ, 0xc0, !UPT ;  /* 0x0000000112057892 */ /* 0x000fe4000f8ec0ff */
[----:B------:R-:W-:Y:S02]  /*0850*/  MOV R17, UR18 ;  /* 0x0000001200117c02 */ /* 0x000fe40008000f00 */
[----:B------:R-:W-:Y:S01]  /*0860*/  PLOP3.LUT P1, PT, PT, PT, UP0, 0x80, 0x8 ;  /* 0x000000000008781c */ /* 0x000fe20003f2f008 */
[----:B------:R-:W-:-:S04]  /*0870*/  UISETP.NE.U32.AND UP1, UPT, UR5, 0x1, UPT ;  /* 0x000000010500788c */ /* 0x000fc8000bf25070 */
[----:B------:R-:W0:Y:S02]  /*0880*/  @UP0 LDCU.128 UR8, c[0x0][0x380] ;  /* 0x00007000ff0807ac */ /* 0x000e240008000c00 */
[----:B------:R-:W-:Y:S01]  /*0890*/  PLOP3.LUT P0, PT, PT, PT, UP1, 0x80, 0x8 ;  /* 0x000000000008781c */ /* 0x000fe20003f0f018 */
[----:B------:R-:W1:Y:S04]  /*08a0*/  @UP0 LDCU.64 UR6, c[0x0][0x388] ;  /* 0x00007100ff0607ac */ /* 0x000e680008000a00 */
[----:B------:R-:W2:Y:S01]  /*08b0*/  @!UP1 LDCU.128 UR12, c[0x0][0x380] ;  /* 0x00007000ff0c97ac */ /* 0x000ea20008000c00 */
[C---:B------:R-:W-:Y:S01]  /*08c0*/  @P1 IADD3 R3, PT, PT, R2.reuse, UR4, RZ ;  /* 0x0000000402031c10 */ /* 0x040fe2000fffe0ff */
[----:B------:R-:W-:Y:S01]  /*08d0*/  @P1 IMAD R9, R9, UR18, R0 ;  /* 0x0000001209091c24 */ /* 0x000fe2000f8e0200 */
[----:B------:R-:W-:Y:S01]  /*08e0*/  @P1 IADD3 R10, P2, PT, R2, UR4, RZ ;  /* 0x00000004020a1c10 */ /* 0x000fe2000ff5e0ff */
[----:B------:R-:W-:Y:S01]  /*08f0*/  @UP0 UIADD3 UR4, UPT, UPT, UR4, 0x2, URZ ;  /* 0x0000000204040890 */ /* 0x000fe2000fffe0ff */
[----:B0-----:R-:W-:Y:S01]  /*0900*/  MOV R6, UR8 ;  /* 0x0000000800067c02 */ /* 0x001fe20008000f00 */
[----:B------:R-:W-:Y:S01]  /*0910*/  IMAD.U32 R7, RZ, RZ, UR9 ;  /* 0x00000009ff077e24 */ /* 0x000fe2000f8e00ff */
[----:B------:R-:W-:Y:S01]  /*0920*/  MOV R5, UR11 ;  /* 0x0000000b00057c02 */ /* 0x000fe20008000f00 */
[----:B------:R-:W-:-:S02]  /*0930*/  IMAD.U32 R4, RZ, RZ, UR10 ;  /* 0x0000000aff047e24 */ /* 0x000fc4000f8e00ff */
[----:B------:R-:W-:-:S04]  /*0940*/  @P1 IMAD.WIDE R6, R9, 0x8, R6 ;  /* 0x0000000809061825 */ /* 0x000fc800078e0206 */
[----:B------:R-:W-:Y:S01]  /*0950*/  @P1 IMAD.WIDE.U32 R4, R3, 0x8, R4 ;  /* 0x0000000803041825 */ /* 0x000fe200078e0004 */
[----:B------:R-:W-:Y:S02]  /*0960*/  @P1 IADD3.X R3, PT, PT, RZ, RZ, RZ, P2, !PT ;  /* 0x000000ffff031210 */ /* 0x000fe400017fe4ff */
[C---:B-1----:R-:W-:Y:S01]  /*0970*/  @P1 LEA R8, P2, R10.reuse, UR6, 0x3 ;  /* 0x000000060a081c11 */ /* 0x042fe2000f8418ff */
[----:B------:R-:W-:Y:S01]  /*0980*/  @P1 IMAD.WIDE.U32 R16, R17, 0x8, R6 ;  /* 0x0000000811101825 */ /* 0x000fe200078e0006 */
[----:B------:R-:W-:Y:S01]  /*0990*/  MOV R23, UR4 ;  /* 0x0000000400177c02 */ /* 0x000fe20008000f00 */
[----:B------:R-:W3:Y:S01]  /*09a0*/  @P1 LDG.E.64 R4, desc[UR16][R4.64] ;  /* 0x0000001004041981 */ /* 0x000ee2000c1e1b00 */
[----:B------:R-:W-:-:S03]  /*09b0*/  @P1 LEA.HI.X R9, R10, UR7, R3, 0x3, P2 ;  /* 0x000000070a091c11 */ /* 0x000fc600090f1c03 */
[----:B------:R-:W3:Y:S01]  /*09c0*/  @P1 LDG.E.64 R6, desc[UR16][R6.64] ;  /* 0x0000001006061981 */ /* 0x000ee2000c1e1b00 */
[----:B--2---:R-:W-:Y:S01]  /*09d0*/  MOV R15, UR15 ;  /* 0x0000000f000f7c02 */ /* 0x004fe20008000f00 */
[----:B------:R-:W-:Y:S01]  /*09e0*/  IMAD.U32 R14, RZ, RZ, UR14 ;  /* 0x0000000eff0e7e24 */ /* 0x000fe2000f8e00ff */
[----:B------:R-:W-:Y:S01]  /*09f0*/  MOV R11, UR13 ;  /* 0x0000000d000b7c02 */ /* 0x000fe20008000f00 */
[----:B------:R-:W-:Y:S01]  /*0a00*/  IMAD.U32 R10, RZ, RZ, UR12 ;  /* 0x0000000cff0a7e24 */ /* 0x000fe2000f8e00ff */
[----:B------:R-:W-:Y:S01]  /*0a10*/  @!P0 IADD3 R21, PT, PT, R2, UR4, RZ ;  /* 0x0000000402158c10 */ /* 0x000fe2000fffe0ff */
[----:B------:R-:W-:Y:S01]  /*0a20*/  @!P0 IMAD R23, R23, UR18, R0 ;  /* 0x0000001217178c24 */ /* 0x000fe2000f8e0200 */
[----:B------:R-:W2:Y:S04]  /*0a30*/  @P1 LDG.E.64 R2, desc[UR16][R16.64] ;  /* 0x0000001010021981 */ /* 0x000ea8000c1e1b00 */
[----:B------:R-:W2:Y:S01]  /*0a40*/  @P1 LDG.E.64 R8, desc[UR16][R8.64+0x8] ;  /* 0x0000081008081981 */ /* 0x000ea2000c1e1b00 */
[----:B------:R-:W-:-:S04]  /*0a50*/  @!P0 IMAD.WIDE.U32 R14, R21, 0x8, R14 ;  /* 0x00000008150e8825 */ /* 0x000fc800078e000e */
[----:B------:R-:W-:Y:S02]  /*0a60*/  @!P0 IMAD.WIDE R10, R23, 0x8, R10 ;  /* 0x00000008170a8825 */ /* 0x000fe400078e020a */
[----:B------:R-:W4:Y:S04]  /*0a70*/  @!P0 LDG.E.64 R14, desc[UR16][R14.64] ;  /* 0x000000100e0e8981 */ /* 0x000f28000c1e1b00 */
[----:B------:R-:W4:Y:S01]  /*0a80*/  @!P0 LDG.E.64 R10, desc[UR16][R10.64] ;  /* 0x000000100a0a8981 */ /* 0x000f22000c1e1b00 */
[----:B---3--:R-:W-:-:S08]  /*0a90*/  @P1 DFMA R4, R4, R6, R12 ;  /* 0x000000060404122b */ /* 0x008fd0000000000c */
[----:B--2---:R-:W-:-:S08]  /*0aa0*/  @P1 DFMA R12, R8, R2, R4 ;  /* 0x00000002080c122b */ /* 0x004fd00000000004 */
[----:B----4-:R-:W-:-:S11]  /*0ab0*/  @!P0 DFMA R12, R14, R10, R12 ;  /* 0x0000000a0e0c822b */ /* 0x010fd6000000000c */
.L_x_12:
[----:B------:R-:W-:Y:S05]  /*0ac0*/  BSYNC.RECONVERGENT B0 ;  /* 0x0000000000007941 */ /* 0x000fea0003800200 */
.L_x_11:
[----:B------:R-:W0:Y:S01]  /*0ad0*/  LDC.64 R2, c[0x0][0x390] ;  /* 0x0000e400ff027b82 */ /* 0x000e220000000a00 */
[----:B------:R-:W-:-:S04]  /*0ae0*/  IMAD R19, R19, UR18, R0 ;  /* 0x0000001213137c24 */ /* 0x000fc8000f8e0200 */
[----:B0-----:R-:W-:-:S05]  /*0af0*/  IMAD.WIDE R2, R19, 0x8, R2 ;  /* 0x0000000813027825 */ /* 0x001fca00078e0202 */
[----:B------:R-:W-:Y:S01]  /*0b00*/  STG.E.64 desc[UR16][R2.64], R12 ;  /* 0x0000000c02007986 */ /* 0x000fe2000c101b10 */
[----:B------:R-:W-:Y:S05]  /*0b10*/  EXIT ;  /* 0x000000000000794d */ /* 0x000fea0003800000 */
.L_x_16:
        /* <DEDUP_REMOVED lines=14> */
.L_x_18:


//--------------------- .nv.global.init           --------------------------
	.section	.nv.global.init,"aw",@progbits
.nv.global.init:
	.type		$str,@object
	.size		$str,($str$1 - $str)
$str:
        /*0000*/ 	.byte	0x78, 0x3d, 0x25, 0x64, 0x0a, 0x00
	.type		$str$1,@object
	.size		$str$1,($str$4 - $str$1)
$str$1:
        /*0006*/ 	.byte	0x79, 0x3d, 0x25, 0x64, 0x0a, 0x00
	.type		$str$4,@object
	.size		$str$4,($str$2 - $str$4)
$str$4:
        /*000c*/ 	.byte	0x70, 0x6f, 0x73, 0x3d, 0x25, 0x64, 0x0a, 0x00
	.type		$str$2,@object
	.size		$str$2,($str$5 - $str$2)
$str$2:
        /*0014*/ 	.byte	0x73, 0x75, 0x6d, 0x3d, 0x25, 0x66, 0x0a, 0x00
	.type		$str$5,@object
	.size		$str$5,($str$3 - $str$5)
$str$5:
        /*001c*/ 	.byte	0x72, 0x65, 0x73, 0x70, 0x6f, 0x73, 0x3d, 0x25, 0x66, 0x0a, 0x00
	.type		$str$3,@object
	.size		$str$3,(.L_4 - $str$3)
$str$3:
        /*0027*/ 	.byte	0x72, 0x65, 0x73, 0x75, 0x6c, 0x74, 0x3d, 0x25, 0x66, 0x0a, 0x00
.L_4:


//--------------------- .nv.shared.reserved.0     --------------------------
	.section	.nv.shared.reserved.0,"aw",@nobits
	.weak		__nv_reservedSMEM_offset_0_alias
	.size		__nv_reservedSMEM_offset_0_alias, 0, 64
	.other		__nv_reservedSMEM_offset_0_alias,@"STO_CUDA_RESERVED_SHARED STV_DEFAULT"
__nv_reservedSMEM_offset_0_alias:
	.zero		0
	.zero		64


//--------------------- .nv.global                --------------------------
	.section	.nv.global,"aw",@nobits
	.align	8
.nv.global:
	.type		result,@object
	.size		result,(.L_0 - result)
result:
	.zero		8
.L_0:


//--------------------- .nv.constant0._Z4taskPdS_S_i --------------------------
	.section	.nv.constant0._Z4taskPdS_S_i,"a",@progbits
	.sectionflags	@""
	.align	4
.nv.constant0._Z4taskPdS_S_i:
	.zero		924


//--------------------- .nv.constant0._Z20matrixmultiplicationPdS_S_i --------------------------
	.section	.nv.constant0._Z20matrixmultiplicationPdS_S_i,"a",@progbits
	.sectionflags	@""
	.align	4
.nv.constant0._Z20matrixmultiplicationPdS_S_i:
	.zero		924


//--------------------- SYMBOLS --------------------------

	.type		.nv.reservedSmem.offset0,@object
	.size		.nv.reservedSmem.offset0,0x4
	.type		vprintf,@function
